	.target	sm_103a

	.elftype	@"ET_EXEC"


//--------------------- .note.nv.tkinfo           --------------------------
	.section	.note.nv.tkinfo,"",@"SHT_NOTE"
	.sectionflags	@"SHF_NOTE_NV_TKINFO"
	.tkinfo
        /*0018*/ 	.word	0x00000002
        /*0030*/ 	.string	""
        /*0030*/ 	.string	"ptxas"
        /*0030*/ 	.string	"Cuda compilation tools, release 13.0, V13.0.88"
        /*0030*/ 	.string	"Build cuda_13.0.r13.0/compiler.36424714_0"
        /*0030*/ 	.string	"-arch sm_103a -m 64 "



//--------------------- .note.nv.cuinfo           --------------------------
	.section	.note.nv.cuinfo,"",@"SHT_NOTE"
	.sectionflags	@"SHF_NOTE_NV_CUINFO"
        /*0018*/ 	.short	0x0002
        /*001a*/ 	.short	0x0067
        /*001c*/ 	.short	0x0082
	.zero		2


//--------------------- .nv.info                  --------------------------
	.section	.nv.info,"",@"SHT_CUDA_INFO"
	.align	4


	//----- nvinfo : EIATTR_REGCOUNT
	.align		4
        /*0000*/ 	.byte	0x04, 0x2f
        /*0002*/ 	.short	(.L_12 - .L_11)
	.align		4
.L_11:
        /*0004*/ 	.word	index@(_ZN7cutlass13device_kernelIN5flash11enable_sm90INS1_16FlashAttnFwdSm90INS1_25CollectiveMainloopFwdSm90ILi2EN4cute5tupleIJNS5_1CILi1EEES8_S8_EEENS6_IJNS7_ILi128EEENS7_ILi160EEENS7_ILi192EEEEEELi128ENS_12float_e4m3_tEfNS_4arch4Sm90ELb1ELb0ELb0ELb1ELb0ELb1ELb0ELb1ELb1ELb1ELb0ELb0EEENS1_21CollectiveEpilogueFwdINS6_IJSA_SA_SB_EEES9_NS_10bfloat16_tESG_Li256ELb1ELb1ELb0ELb1EEENS1_36VarlenDynamicPersistentTileSchedulerILi128ELi160ELi256ELi128ELb0ELb1ELb1ELb1ELb1ELb1EEEEEEEEEvNT_6ParamsE)
        /*0008*/ 	.word	0x00000004


	//----- nvinfo : EIATTR_FRAME_SIZE
	.align		4
.L_12:
        /*000c*/ 	.byte	0x04, 0x11
        /*000e*/ 	.short	(.L_14 - .L_13)
	.align		4
.L_13:
        /*0010*/ 	.word	index@(_ZN7cutlass13device_kernelIN5flash11enable_sm90INS1_16FlashAttnFwdSm90INS1_25CollectiveMainloopFwdSm90ILi2EN4cute5tupleIJNS5_1CILi1EEES8_S8_EEENS6_IJNS7_ILi128EEENS7_ILi160EEENS7_ILi192EEEEEELi128ENS_12float_e4m3_tEfNS_4arch4Sm90ELb1ELb0ELb0ELb1ELb0ELb1ELb0ELb1ELb1ELb1ELb0ELb0EEENS1_21CollectiveEpilogueFwdINS6_IJSA_SA_SB_EEES9_NS_10bfloat16_tESG_Li256ELb1ELb1ELb0ELb1EEENS1_36VarlenDynamicPersistentTileSchedulerILi128ELi160ELi256ELi128ELb0ELb1ELb1ELb1ELb1ELb1EEEEEEEEEvNT_6ParamsE)
        /*0014*/ 	.word	0x00000000


	//----- nvinfo : EIATTR_REGCOUNT
	.align		4
.L_14:
        /*0018*/ 	.byte	0x04, 0x2f
        /*001a*/ 	.short	(.L_16 - .L_15)
	.align		4
.L_15:
        /*001c*/ 	.word	index@(_ZN7cutlass13device_kernelIN5flash11enable_sm90INS1_16FlashAttnFwdSm90INS1_25CollectiveMainloopFwdSm90ILi2EN4cute5tupleIJNS5_1CILi1EEES8_S8_EEENS6_IJNS7_ILi128EEENS7_ILi160EEENS7_ILi192EEEEEELi128ENS_12float_e4m3_tEfNS_4arch4Sm90ELb1ELb0ELb0ELb1ELb0ELb0ELb0ELb1ELb1ELb1ELb0ELb0EEENS1_21CollectiveEpilogueFwdINS6_IJSA_SA_SB_EEES9_NS_10bfloat16_tESG_Li256ELb1ELb1ELb0ELb1EEENS1_36VarlenDynamicPersistentTileSchedulerILi128ELi160ELi256ELi128ELb0ELb1ELb1ELb1ELb1ELb1EEEEEEEEEvNT_6ParamsE)
        /*0020*/ 	.word	0x00000004


	//----- nvinfo : EIATTR_FRAME_SIZE
	.align		4
.L_16:
        /*0024*/ 	.byte	0x04, 0x11
        /*0026*/ 	.short	(.L_18 - .L_17)
	.align		4
.L_17:
        /*0028*/ 	.word	index@(_ZN7cutlass13device_kernelIN5flash11enable_sm90INS1_16FlashAttnFwdSm90INS1_25CollectiveMainloopFwdSm90ILi2EN4cute5tupleIJNS5_1CILi1EEES8_S8_EEENS6_IJNS7_ILi128EEENS7_ILi160EEENS7_ILi192EEEEEELi128ENS_12float_e4m3_tEfNS_4arch4Sm90ELb1ELb0ELb0ELb1ELb0ELb0ELb0ELb1ELb1ELb1ELb0ELb0EEENS1_21CollectiveEpilogueFwdINS6_IJSA_SA_SB_EEES9_NS_10bfloat16_tESG_Li256ELb1ELb1ELb0ELb1EEENS1_36VarlenDynamicPersistentTileSchedulerILi128ELi160ELi256ELi128ELb0ELb1ELb1ELb1ELb1ELb1EEEEEEEEEvNT_6ParamsE)
        /*002c*/ 	.word	0x00000000


	//----- nvinfo : EIATTR_REGCOUNT
	.align		4
.L_18:
        /*0030*/ 	.byte	0x04, 0x2f
        /*0032*/ 	.short	(.L_20 - .L_19)
	.align		4
.L_19:
        /*0034*/ 	.word	index@(_ZN7cutlass13device_kernelIN5flash11enable_sm90INS1_16FlashAttnFwdSm90INS1_25CollectiveMainloopFwdSm90ILi2EN4cute5tupleIJNS5_1CILi1EEES8_S8_EEENS6_IJNS7_ILi128EEENS7_ILi160EEENS7_ILi192EEEEEELi128ENS_12float_e4m3_tEfNS_4arch4Sm90ELb1ELb0ELb0ELb0ELb0ELb0ELb0ELb1ELb1ELb1ELb0ELb0EEENS1_21CollectiveEpilogueFwdINS6_IJSA_SA_SB_EEES9_NS_10bfloat16_tESG_Li256ELb0ELb1ELb0ELb1EEENS1_30DynamicPersistentTileSchedulerILi256ELi128ELb0ELb1ELb1EEEEEEEEEvNT_6ParamsE)
        /*0038*/ 	.word	0x00000004


	//----- nvinfo : EIATTR_FRAME_SIZE
	.align		4
.L_20:
        /*003c*/ 	.byte	0x04, 0x11
        /*003e*/ 	.short	(.L_22 - .L_21)
	.align		4
.L_21:
        /*0040*/ 	.word	index@(_ZN7cutlass13device_kernelIN5flash11enable_sm90INS1_16FlashAttnFwdSm90INS1_25CollectiveMainloopFwdSm90ILi2EN4cute5tupleIJNS5_1CILi1EEES8_S8_EEENS6_IJNS7_ILi128EEENS7_ILi160EEENS7_ILi192EEEEEELi128ENS_12float_e4m3_tEfNS_4arch4Sm90ELb1ELb0ELb0ELb0ELb0ELb0ELb0ELb1ELb1ELb1ELb0ELb0EEENS1_21CollectiveEpilogueFwdINS6_IJSA_SA_SB_EEES9_NS_10bfloat16_tESG_Li256ELb0ELb1ELb0ELb1EEENS1_30DynamicPersistentTileSchedulerILi256ELi128ELb0ELb1ELb1EEEEEEEEEvNT_6ParamsE)
        /*0044*/ 	.word	0x00000000


	//----- nvinfo : EIATTR_REGCOUNT
	.align		4
.L_22:
        /*0048*/ 	.byte	0x04, 0x2f
        /*004a*/ 	.short	(.L_24 - .L_23)
	.align		4
.L_23:
        /*004c*/ 	.word	index@(_ZN7cutlass13device_kernelIN5flash11enable_sm90INS1_16FlashAttnFwdSm90INS1_25CollectiveMainloopFwdSm90ILi2EN4cute5tupleIJNS5_1CILi1EEES8_S8_EEENS6_IJNS7_ILi128EEENS7_ILi160EEENS7_ILi192EEEEEELi128ENS_12float_e4m3_tEfNS_4arch4Sm90ELb0ELb1ELb0ELb1ELb0ELb1ELb0ELb1ELb1ELb1ELb0ELb0EEENS1_21CollectiveEpilogueFwdINS6_IJSA_SA_SB_EEES9_NS_10bfloat16_tESG_Li256ELb1ELb1ELb0ELb1EEENS1_36VarlenDynamicPersistentTileSchedulerILi128ELi160ELi256ELi128ELb0ELb1ELb1ELb1ELb0ELb1EEEEEEEEEvNT_6ParamsE)
        /*0050*/ 	.word	0x00000004


	//----- nvinfo : EIATTR_FRAME_SIZE
	.align		4
.L_24:
        /*0054*/ 	.byte	0x04, 0x11
        /*0056*/ 	.short	(.L_26 - .L_25)
	.align		4
.L_25:
        /*0058*/ 	.word	index@(_ZN7cutlass13device_kernelIN5flash11enable_sm90INS1_16FlashAttnFwdSm90INS1_25CollectiveMainloopFwdSm90ILi2EN4cute5tupleIJNS5_1CILi1EEES8_S8_EEENS6_IJNS7_ILi128EEENS7_ILi160EEENS7_ILi192EEEEEELi128ENS_12float_e4m3_tEfNS_4arch4Sm90ELb0ELb1ELb0ELb1ELb0ELb1ELb0ELb1ELb1ELb1ELb0ELb0EEENS1_21CollectiveEpilogueFwdINS6_IJSA_SA_SB_EEES9_NS_10bfloat16_tESG_Li256ELb1ELb1ELb0ELb1EEENS1_36VarlenDynamicPersistentTileSchedulerILi128ELi160ELi256ELi128ELb0ELb1ELb1ELb1ELb0ELb1EEEEEEEEEvNT_6ParamsE)
        /*005c*/ 	.word	0x00000000


	//----- nvinfo : EIATTR_REGCOUNT
	.align		4
.L_26:
        /*0060*/ 	.byte	0x04, 0x2f
        /*0062*/ 	.short	(.L_28 - .L_27)
	.align		4
.L_27:
        /*0064*/ 	.word	index@(_ZN7cutlass13device_kernelIN5flash11enable_sm90INS1_16FlashAttnFwdSm90INS1_25CollectiveMainloopFwdSm90ILi2EN4cute5tupleIJNS5_1CILi1EEES8_S8_EEENS6_IJNS7_ILi128EEENS7_ILi160EEENS7_ILi192EEEEEELi128ENS_12float_e4m3_tEfNS_4arch4Sm90ELb0ELb1ELb0ELb1ELb0ELb0ELb0ELb1ELb1ELb1ELb0ELb0EEENS1_21CollectiveEpilogueFwdINS6_IJSA_SA_SB_EEES9_NS_10bfloat16_tESG_Li256ELb1ELb1ELb0ELb1EEENS1_36VarlenDynamicPersistentTileSchedulerILi128ELi160ELi256ELi128ELb0ELb1ELb1ELb1ELb0ELb1EEEEEEEEEvNT_6ParamsE)
        /*0068*/ 	.word	0x00000004


	//----- nvinfo : EIATTR_FRAME_SIZE
	.align		4
.L_28:
        /*006c*/ 	.byte	0x04, 0x11
        /*006e*/ 	.short	(.L_30 - .L_29)
	.align		4
.L_29:
        /*0070*/ 	.word	index@(_ZN7cutlass13device_kernelIN5flash11enable_sm90INS1_16FlashAttnFwdSm90INS1_25CollectiveMainloopFwdSm90ILi2EN4cute5tupleIJNS5_1CILi1EEES8_S8_EEENS6_IJNS7_ILi128EEENS7_ILi160EEENS7_ILi192EEEEEELi128ENS_12float_e4m3_tEfNS_4arch4Sm90ELb0ELb1ELb0ELb1ELb0ELb0ELb0ELb1ELb1ELb1ELb0ELb0EEENS1_21CollectiveEpilogueFwdINS6_IJSA_SA_SB_EEES9_NS_10bfloat16_tESG_Li256ELb1ELb1ELb0ELb1EEENS1_36VarlenDynamicPersistentTileSchedulerILi128ELi160ELi256ELi128ELb0ELb1ELb1ELb1ELb0ELb1EEEEEEEEEvNT_6ParamsE)
        /*0074*/ 	.word	0x00000000


	//----- nvinfo : EIATTR_REGCOUNT
	.align		4
.L_30:
        /*0078*/ 	.byte	0x04, 0x2f
        /*007a*/ 	.short	(.L_32 - .L_31)
	.align		4
.L_31:
        /*007c*/ 	.word	index@(_ZN7cutlass13device_kernelIN5flash11enable_sm90INS1_16FlashAttnFwdSm90INS1_25CollectiveMainloopFwdSm90ILi2EN4cute5tupleIJNS5_1CILi1EEES8_S8_EEENS6_IJNS7_ILi128EEENS7_ILi160EEENS7_ILi192EEEEEELi128ENS_12float_e4m3_tEfNS_4arch4Sm90ELb0ELb1ELb0ELb0ELb0ELb0ELb0ELb1ELb1ELb1ELb0ELb0EEENS1_21CollectiveEpilogueFwdINS6_IJSA_SA_SB_EEES9_NS_10bfloat16_tESG_Li256ELb0ELb1ELb0ELb1EEENS1_30DynamicPersistentTileSchedulerILi256ELi128ELb0ELb1ELb1EEEEEEEEEvNT_6ParamsE)
        /*0080*/ 	.word	0x00000004


	//----- nvinfo : EIATTR_FRAME_SIZE
	.align		4
.L_32:
        /*0084*/ 	.byte	0x04, 0x11
        /*0086*/ 	.short	(.L_34 - .L_33)
	.align		4
.L_33:
        /*0088*/ 	.word	index@(_ZN7cutlass13device_kernelIN5flash11enable_sm90INS1_16FlashAttnFwdSm90INS1_25CollectiveMainloopFwdSm90ILi2EN4cute5tupleIJNS5_1CILi1EEES8_S8_EEENS6_IJNS7_ILi128EEENS7_ILi160EEENS7_ILi192EEEEEELi128ENS_12float_e4m3_tEfNS_4arch4Sm90ELb0ELb1ELb0ELb0ELb0ELb0ELb0ELb1ELb1ELb1ELb0ELb0EEENS1_21CollectiveEpilogueFwdINS6_IJSA_SA_SB_EEES9_NS_10bfloat16_tESG_Li256ELb0ELb1ELb0ELb1EEENS1_30DynamicPersistentTileSchedulerILi256ELi128ELb0ELb1ELb1EEEEEEEEEvNT_6ParamsE)
        /*008c*/ 	.word	0x00000000


	//----- nvinfo : EIATTR_REGCOUNT
	.align		4
.L_34:
        /*0090*/ 	.byte	0x04, 0x2f
        /*0092*/ 	.short	(.L_36 - .L_35)
	.align		4
.L_35:
        /*0094*/ 	.word	index@(_ZN7cutlass13device_kernelIN5flash11enable_sm90INS1_16FlashAttnFwdSm90INS1_25CollectiveMainloopFwdSm90ILi2EN4cute5tupleIJNS5_1CILi1EEES8_S8_EEENS6_IJNS7_ILi128EEENS7_ILi160EEENS7_ILi192EEEEEELi128ENS_12float_e4m3_tEfNS_4arch4Sm90ELb0ELb0ELb0ELb1ELb0ELb1ELb0ELb1ELb1ELb1ELb0ELb0EEENS1_21CollectiveEpilogueFwdINS6_IJSA_SA_SB_EEES9_NS_10bfloat16_tESG_Li256ELb1ELb1ELb0ELb1EEENS1_36VarlenDynamicPersistentTileSchedulerILi128ELi160ELi256ELi128ELb0ELb1ELb1ELb0ELb1ELb1EEEEEEEEEvNT_6ParamsE)
        /*0098*/ 	.word	0x00000004


	//----- nvinfo : EIATTR_FRAME_SIZE
	.align		4
.L_36:
        /*009c*/ 	.byte	0x04, 0x11
        /*009e*/ 	.short	(.L_38 - .L_37)
	.align		4
.L_37:
        /*00a0*/ 	.word	index@(_ZN7cutlass13device_kernelIN5flash11enable_sm90INS1_16FlashAttnFwdSm90INS1_25CollectiveMainloopFwdSm90ILi2EN4cute5tupleIJNS5_1CILi1EEES8_S8_EEENS6_IJNS7_ILi128EEENS7_ILi160EEENS7_ILi192EEEEEELi128ENS_12float_e4m3_tEfNS_4arch4Sm90ELb0ELb0ELb0ELb1ELb0ELb1ELb0ELb1ELb1ELb1ELb0ELb0EEENS1_21CollectiveEpilogueFwdINS6_IJSA_SA_SB_EEES9_NS_10bfloat16_tESG_Li256ELb1ELb1ELb0ELb1EEENS1_36VarlenDynamicPersistentTileSchedulerILi128ELi160ELi256ELi128ELb0ELb1ELb1ELb0ELb1ELb1EEEEEEEEEvNT_6ParamsE)
        /*00a4*/ 	.word	0x00000000


	//----- nvinfo : EIATTR_REGCOUNT
	.align		4
.L_38:
        /*00a8*/ 	.byte	0x04, 0x2f
        /*00aa*/ 	.short	(.L_40 - .L_39)
	.align		4
.L_39:
        /*00ac*/ 	.word	index@(_ZN7cutlass13device_kernelIN5flash11enable_sm90INS1_16FlashAttnFwdSm90INS1_25CollectiveMainloopFwdSm90ILi2EN4cute5tupleIJNS5_1CILi1EEES8_S8_EEENS6_IJNS7_ILi128EEENS7_ILi160EEENS7_ILi192EEEEEELi128ENS_12float_e4m3_tEfNS_4arch4Sm90ELb0ELb0ELb0ELb1ELb0ELb0ELb0ELb1ELb1ELb1ELb0ELb0EEENS1_21CollectiveEpilogueFwdINS6_IJSA_SA_SB_EEES9_NS_10bfloat16_tESG_Li256ELb1ELb1ELb0ELb1EEENS1_36VarlenDynamicPersistentTileSchedulerILi128ELi160ELi256ELi128ELb0ELb1ELb1ELb0ELb1ELb1EEEEEEEEEvNT_6ParamsE)
        /*00b0*/ 	.word	0x00000004


	//----- nvinfo : EIATTR_FRAME_SIZE
	.align		4
.L_40:
        /*00b4*/ 	.byte	0x04, 0x11
        /*00b6*/ 	.short	(.L_42 - .L_41)
	.align		4
.L_41:
        /*00b8*/ 	.word	index@(_ZN7cutlass13device_kernelIN5flash11enable_sm90INS1_16FlashAttnFwdSm90INS1_25CollectiveMainloopFwdSm90ILi2EN4cute5tupleIJNS5_1CILi1EEES8_S8_EEENS6_IJNS7_ILi128EEENS7_ILi160EEENS7_ILi192EEEEEELi128ENS_12float_e4m3_tEfNS_4arch4Sm90ELb0ELb0ELb0ELb1ELb0ELb0ELb0ELb1ELb1ELb1ELb0ELb0EEENS1_21CollectiveEpilogueFwdINS6_IJSA_SA_SB_EEES9_NS_10bfloat16_tESG_Li256ELb1ELb1ELb0ELb1EEENS1_36VarlenDynamicPersistentTileSchedulerILi128ELi160ELi256ELi128ELb0ELb1ELb1ELb0ELb1ELb1EEEEEEEEEvNT_6ParamsE)
        /*00bc*/ 	.word	0x00000000


	//----- nvinfo : EIATTR_REGCOUNT
	.align		4
.L_42:
        /*00c0*/ 	.byte	0x04, 0x2f
        /*00c2*/ 	.short	(.L_44 - .L_43)
	.align		4
.L_43:
        /*00c4*/ 	.word	index@(_ZN7cutlass13device_kernelIN5flash11enable_sm90INS1_16FlashAttnFwdSm90INS1_25CollectiveMainloopFwdSm90ILi2EN4cute5tupleIJNS5_1CILi2EEENS7_ILi1EEES9_EEENS6_IJNS7_ILi128EEENS7_ILi160EEENS7_ILi192EEEEEELi128ENS_12float_e4m3_tEfNS_4arch4Sm90ELb0ELb0ELb0ELb0ELb0ELb0ELb0ELb1ELb1ELb1ELb0ELb0EEENS1_21CollectiveEpilogueFwdINS6_IJSB_SB_SC_EEESA_NS_10bfloat16_tESH_Li256ELb0ELb1ELb0ELb1EEENS1_29StaticPersistentTileSchedulerILb0EEEEEEEEEvNT_6ParamsE)
        /*00c8*/ 	.word	0x00000004


	//----- nvinfo : EIATTR_FRAME_SIZE
	.align		4
.L_44:
        /*00cc*/ 	.byte	0x04, 0x11
        /*00ce*/ 	.short	(.L_46 - .L_45)
	.align		4
.L_45:
        /*00d0*/ 	.word	index@(_ZN7cutlass13device_kernelIN5flash11enable_sm90INS1_16FlashAttnFwdSm90INS1_25CollectiveMainloopFwdSm90ILi2EN4cute5tupleIJNS5_1CILi2EEENS7_ILi1EEES9_EEENS6_IJNS7_ILi128EEENS7_ILi160EEENS7_ILi192EEEEEELi128ENS_12float_e4m3_tEfNS_4arch4Sm90ELb0ELb0ELb0ELb0ELb0ELb0ELb0ELb1ELb1ELb1ELb0ELb0EEENS1_21CollectiveEpilogueFwdINS6_IJSB_SB_SC_EEESA_NS_10bfloat16_tESH_Li256ELb0ELb1ELb0ELb1EEENS1_29StaticPersistentTileSchedulerILb0EEEEEEEEEvNT_6ParamsE)
        /*00d4*/ 	.word	0x00000000


	//----- nvinfo : EIATTR_REGCOUNT
	.align		4
.L_46:
        /*00d8*/ 	.byte	0x04, 0x2f
        /*00da*/ 	.short	(.L_48 - .L_47)
	.align		4
.L_47:
        /*00dc*/ 	.word	index@(_ZN7cutlass13device_kernelIN5flash11enable_sm90INS1_16FlashAttnFwdSm90INS1_25CollectiveMainloopFwdSm90ILi2EN4cute5tupleIJNS5_1CILi1EEES8_S8_EEENS6_IJNS7_ILi128EEENS7_ILi160EEENS7_ILi192EEEEEELi128ENS_12float_e4m3_tEfNS_4arch4Sm90ELb0ELb0ELb0ELb0ELb0ELb0ELb0ELb1ELb1ELb1ELb0ELb0EEENS1_21CollectiveEpilogueFwdINS6_IJSA_SA_SB_EEES9_NS_10bfloat16_tESG_Li256ELb0ELb1ELb0ELb1EEENS1_29StaticPersistentTileSchedulerILb0EEEEEEEEEvNT_6ParamsE)
        /*00e0*/ 	.word	0x00000004


	//----- nvinfo : EIATTR_FRAME_SIZE
	.align		4
.L_48:
        /*00e4*/ 	.byte	0x04, 0x11
        /*00e6*/ 	.short	(.L_50 - .L_49)
	.align		4
.L_49:
        /*00e8*/ 	.word	index@(_ZN7cutlass13device_kernelIN5flash11enable_sm90INS1_16FlashAttnFwdSm90INS1_25CollectiveMainloopFwdSm90ILi2EN4cute5tupleIJNS5_1CILi1EEES8_S8_EEENS6_IJNS7_ILi128EEENS7_ILi160EEENS7_ILi192EEEEEELi128ENS_12float_e4m3_tEfNS_4arch4Sm90ELb0ELb0ELb0ELb0ELb0ELb0ELb0ELb1ELb1ELb1ELb0ELb0EEENS1_21CollectiveEpilogueFwdINS6_IJSA_SA_SB_EEES9_NS_10bfloat16_tESG_Li256ELb0ELb1ELb0ELb1EEENS1_29StaticPersistentTileSchedulerILb0EEEEEEEEEvNT_6ParamsE)
        /*00ec*/ 	.word	0x00000000


	//----- nvinfo : EIATTR_MIN_STACK_SIZE
	.align		4
.L_50:
        /*00f0*/ 	.byte	0x04, 0x12
        /*00f2*/ 	.short	(.L_52 - .L_51)
	.align		4
.L_51:
        /*00f4*/ 	.word	index@(_ZN7cutlass13device_kernelIN5flash11enable_sm90INS1_16FlashAttnFwdSm90INS1_25CollectiveMainloopFwdSm90ILi2EN4cute5tupleIJNS5_1CILi1EEES8_S8_EEENS6_IJNS7_ILi128EEENS7_ILi160EEENS7_ILi192EEEEEELi128ENS_12float_e4m3_tEfNS_4arch4Sm90ELb0ELb0ELb0ELb0ELb0ELb0ELb0ELb1ELb1ELb1ELb0ELb0EEENS1_21CollectiveEpilogueFwdINS6_IJSA_SA_SB_EEES9_NS_10bfloat16_tESG_Li256ELb0ELb1ELb0ELb1EEENS1_29StaticPersistentTileSchedulerILb0EEEEEEEEEvNT_6ParamsE)
        /*00f8*/ 	.word	0x00000000


	//----- nvinfo : EIATTR_MIN_STACK_SIZE
	.align		4
.L_52:
        /*00fc*/ 	.byte	0x04, 0x12
        /*00fe*/ 	.short	(.L_54 - .L_53)
	.align		4
.L_53:
        /*0100*/ 	.word	index@(_ZN7cutlass13device_kernelIN5flash11enable_sm90INS1_16FlashAttnFwdSm90INS1_25CollectiveMainloopFwdSm90ILi2EN4cute5tupleIJNS5_1CILi2EEENS7_ILi1EEES9_EEENS6_IJNS7_ILi128EEENS7_ILi160EEENS7_ILi192EEEEEELi128ENS_12float_e4m3_tEfNS_4arch4Sm90ELb0ELb0ELb0ELb0ELb0ELb0ELb0ELb1ELb1ELb1ELb0ELb0EEENS1_21CollectiveEpilogueFwdINS6_IJSB_SB_SC_EEESA_NS_10bfloat16_tESH_Li256ELb0ELb1ELb0ELb1EEENS1_29StaticPersistentTileSchedulerILb0EEEEEEEEEvNT_6ParamsE)
        /*0104*/ 	.word	0x00000000


	//----- nvinfo : EIATTR_MIN_STACK_SIZE
	.align		4
.L_54:
        /*0108*/ 	.byte	0x04, 0x12
        /*010a*/ 	.short	(.L_56 - .L_55)
	.align		4
.L_55:
        /*010c*/ 	.word	index@(_ZN7cutlass13device_kernelIN5flash11enable_sm90INS1_16FlashAttnFwdSm90INS1_25CollectiveMainloopFwdSm90ILi2EN4cute5tupleIJNS5_1CILi1EEES8_S8_EEENS6_IJNS7_ILi128EEENS7_ILi160EEENS7_ILi192EEEEEELi128ENS_12float_e4m3_tEfNS_4arch4Sm90ELb0ELb0ELb0ELb1ELb0ELb0ELb0ELb1ELb1ELb1ELb0ELb0EEENS1_21CollectiveEpilogueFwdINS6_IJSA_SA_SB_EEES9_NS_10bfloat16_tESG_Li256ELb1ELb1ELb0ELb1EEENS1_36VarlenDynamicPersistentTileSchedulerILi128ELi160ELi256ELi128ELb0ELb1ELb1ELb0ELb1ELb1EEEEEEEEEvNT_6ParamsE)
        /*0110*/ 	.word	0x00000000


	//----- nvinfo : EIATTR_MIN_STACK_SIZE
	.align		4
.L_56:
        /*0114*/ 	.byte	0x04, 0x12
        /*0116*/ 	.short	(.L_58 - .L_57)
	.align		4
.L_57:
        /*0118*/ 	.word	index@(_ZN7cutlass13device_kernelIN5flash11enable_sm90INS1_16FlashAttnFwdSm90INS1_25CollectiveMainloopFwdSm90ILi2EN4cute5tupleIJNS5_1CILi1EEES8_S8_EEENS6_IJNS7_ILi128EEENS7_ILi160EEENS7_ILi192EEEEEELi128ENS_12float_e4m3_tEfNS_4arch4Sm90ELb0ELb0ELb0ELb1ELb0ELb1ELb0ELb1ELb1ELb1ELb0ELb0EEENS1_21CollectiveEpilogueFwdINS6_IJSA_SA_SB_EEES9_NS_10bfloat16_tESG_Li256ELb1ELb1ELb0ELb1EEENS1_36VarlenDynamicPersistentTileSchedulerILi128ELi160ELi256ELi128ELb0ELb1ELb1ELb0ELb1ELb1EEEEEEEEEvNT_6ParamsE)
        /*011c*/ 	.word	0x00000000


	//----- nvinfo : EIATTR_MIN_STACK_SIZE
	.align		4
.L_58:
        /*0120*/ 	.byte	0x04, 0x12
        /*0122*/ 	.short	(.L_60 - .L_59)
	.align		4
.L_59:
        /*0124*/ 	.word	index@(_ZN7cutlass13device_kernelIN5flash11enable_sm90INS1_16FlashAttnFwdSm90INS1_25CollectiveMainloopFwdSm90ILi2EN4cute5tupleIJNS5_1CILi1EEES8_S8_EEENS6_IJNS7_ILi128EEENS7_ILi160EEENS7_ILi192EEEEEELi128ENS_12float_e4m3_tEfNS_4arch4Sm90ELb0ELb1ELb0ELb0ELb0ELb0ELb0ELb1ELb1ELb1ELb0ELb0EEENS1_21CollectiveEpilogueFwdINS6_IJSA_SA_SB_EEES9_NS_10bfloat16_tESG_Li256ELb0ELb1ELb0ELb1EEENS1_30DynamicPersistentTileSchedulerILi256ELi128ELb0ELb1ELb1EEEEEEEEEvNT_6ParamsE)
        /*0128*/ 	.word	0x00000000


	//----- nvinfo : EIATTR_MIN_STACK_SIZE
	.align		4
.L_60:
        /*012c*/ 	.byte	0x04, 0x12
        /*012e*/ 	.short	(.L_62 - .L_61)
	.align		4
.L_61:
        /*0130*/ 	.word	index@(_ZN7cutlass13device_kernelIN5flash11enable_sm90INS1_16FlashAttnFwdSm90INS1_25CollectiveMainloopFwdSm90ILi2EN4cute5tupleIJNS5_1CILi1EEES8_S8_EEENS6_IJNS7_ILi128EEENS7_ILi160EEENS7_ILi192EEEEEELi128ENS_12float_e4m3_tEfNS_4arch4Sm90ELb0ELb1ELb0ELb1ELb0ELb0ELb0ELb1ELb1ELb1ELb0ELb0EEENS1_21CollectiveEpilogueFwdINS6_IJSA_SA_SB_EEES9_NS_10bfloat16_tESG_Li256ELb1ELb1ELb0ELb1EEENS1_36VarlenDynamicPersistentTileSchedulerILi128ELi160ELi256ELi128ELb0ELb1ELb1ELb1ELb0ELb1EEEEEEEEEvNT_6ParamsE)
        /*0134*/ 	.word	0x00000000


	//----- nvinfo : EIATTR_MIN_STACK_SIZE
	.align		4
.L_62:
        /*0138*/ 	.byte	0x04, 0x12
        /*013a*/ 	.short	(.L_64 - .L_63)
	.align		4
.L_63:
        /*013c*/ 	.word	index@(_ZN7cutlass13device_kernelIN5flash11enable_sm90INS1_16FlashAttnFwdSm90INS1_25CollectiveMainloopFwdSm90ILi2EN4cute5tupleIJNS5_1CILi1EEES8_S8_EEENS6_IJNS7_ILi128EEENS7_ILi160EEENS7_ILi192EEEEEELi128ENS_12float_e4m3_tEfNS_4arch4Sm90ELb0ELb1ELb0ELb1ELb0ELb1ELb0ELb1ELb1ELb1ELb0ELb0EEENS1_21CollectiveEpilogueFwdINS6_IJSA_SA_SB_EEES9_NS_10bfloat16_tESG_Li256ELb1ELb1ELb0ELb1EEENS1_36VarlenDynamicPersistentTileSchedulerILi128ELi160ELi256ELi128ELb0ELb1ELb1ELb1ELb0ELb1EEEEEEEEEvNT_6ParamsE)
        /*0140*/ 	.word	0x00000000


	//----- nvinfo : EIATTR_MIN_STACK_SIZE
	.align		4
.L_64:
        /*0144*/ 	.byte	0x04, 0x12
        /*0146*/ 	.short	(.L_66 - .L_65)
	.align		4
.L_65:
        /*0148*/ 	.word	index@(_ZN7cutlass13device_kernelIN5flash11enable_sm90INS1_16FlashAttnFwdSm90INS1_25CollectiveMainloopFwdSm90ILi2EN4cute5tupleIJNS5_1CILi1EEES8_S8_EEENS6_IJNS7_ILi128EEENS7_ILi160EEENS7_ILi192EEEEEELi128ENS_12float_e4m3_tEfNS_4arch4Sm90ELb1ELb0ELb0ELb0ELb0ELb0ELb0ELb1ELb1ELb1ELb0ELb0EEENS1_21CollectiveEpilogueFwdINS6_IJSA_SA_SB_EEES9_NS_10bfloat16_tESG_Li256ELb0ELb1ELb0ELb1EEENS1_30DynamicPersistentTileSchedulerILi256ELi128ELb0ELb1ELb1EEEEEEEEEvNT_6ParamsE)
        /*014c*/ 	.word	0x00000000


	//----- nvinfo : EIATTR_MIN_STACK_SIZE
	.align		4
.L_66:
        /*0150*/ 	.byte	0x04, 0x12
        /*0152*/ 	.short	(.L_68 - .L_67)
	.align		4
.L_67:
        /*0154*/ 	.word	index@(_ZN7cutlass13device_kernelIN5flash11enable_sm90INS1_16FlashAttnFwdSm90INS1_25CollectiveMainloopFwdSm90ILi2EN4cute5tupleIJNS5_1CILi1EEES8_S8_EEENS6_IJNS7_ILi128EEENS7_ILi160EEENS7_ILi192EEEEEELi128ENS_12float_e4m3_tEfNS_4arch4Sm90ELb1ELb0ELb0ELb1ELb0ELb0ELb0ELb1ELb1ELb1ELb0ELb0EEENS1_21CollectiveEpilogueFwdINS6_IJSA_SA_SB_EEES9_NS_10bfloat16_tESG_Li256ELb1ELb1ELb0ELb1EEENS1_36VarlenDynamicPersistentTileSchedulerILi128ELi160ELi256ELi128ELb0ELb1ELb1ELb1ELb1ELb1EEEEEEEEEvNT_6ParamsE)
        /*0158*/ 	.word	0x00000000


	//----- nvinfo : EIATTR_MIN_STACK_SIZE
	.align		4
.L_68:
        /*015c*/ 	.byte	0x04, 0x12
        /*015e*/ 	.short	(.L_70 - .L_69)
	.align		4
.L_69:
        /*0160*/ 	.word	index@(_ZN7cutlass13device_kernelIN5flash11enable_sm90INS1_16FlashAttnFwdSm90INS1_25CollectiveMainloopFwdSm90ILi2EN4cute5tupleIJNS5_1CILi1EEES8_S8_EEENS6_IJNS7_ILi128EEENS7_ILi160EEENS7_ILi192EEEEEELi128ENS_12float_e4m3_tEfNS_4arch4Sm90ELb1ELb0ELb0ELb1ELb0ELb1ELb0ELb1ELb1ELb1ELb0ELb0EEENS1_21CollectiveEpilogueFwdINS6_IJSA_SA_SB_EEES9_NS_10bfloat16_tESG_Li256ELb1ELb1ELb0ELb1EEENS1_36VarlenDynamicPersistentTileSchedulerILi128ELi160ELi256ELi128ELb0ELb1ELb1ELb1ELb1ELb1EEEEEEEEEvNT_6ParamsE)
        /*0164*/ 	.word	0x00000000
.L_70:


//--------------------- .nv.compat                --------------------------
	.section	.nv.compat,"",@"SHT_CUDA_COMPAT_INFO"
	.align	4
        /*0000*/ 	.byte	0x02, 0x09, 0x01, 0x00, 0x02, 0x02, 0x01, 0x00, 0x02, 0x05, 0x05, 0x00, 0x03, 0x07, 0x01, 0x01
        /*0010*/ 	.byte	0x02, 0x03, 0x00, 0x00, 0x02, 0x06, 0x01, 0x00, 0x04, 0x0b, 0x08, 0x00, 0x00, 0x00, 0x00, 0x00
        /*0020*/ 	.byte	0x00, 0x00, 0x00, 0x00


//--------------------- .nv.info._ZN7cutlass13device_kernelIN5flash11enable_sm90INS1_16FlashAttnFwdSm90INS1_25CollectiveMainloopFwdSm90ILi2EN4cute5tupleIJNS5_1CILi1EEES8_S8_EEENS6_IJNS7_ILi128EEENS7_ILi160EEENS7_ILi192EEEEEELi128ENS_12float_e4m3_tEfNS_4arch4Sm90ELb0ELb0ELb0ELb0ELb0ELb0ELb0ELb1ELb1ELb1ELb0ELb0EEENS1_21CollectiveEpilogueFwdINS6_IJSA_SA_SB_EEES9_NS_10bfloat16_tESG_Li256ELb0ELb1ELb0ELb1EEENS1_29StaticPersistentTileSchedulerILb0EEEEEEEEEvNT_6ParamsE --------------------------
	.section	.nv.info._ZN7cutlass13device_kernelIN5flash11enable_sm90INS1_16FlashAttnFwdSm90INS1_25CollectiveMainloopFwdSm90ILi2EN4cute5tupleIJNS5_1CILi1EEES8_S8_EEENS6_IJNS7_ILi128EEENS7_ILi160EEENS7_ILi192EEEEEELi128ENS_12float_e4m3_tEfNS_4arch4Sm90ELb0ELb0ELb0ELb0ELb0ELb0ELb0ELb1ELb1ELb1ELb0ELb0EEENS1_21CollectiveEpilogueFwdINS6_IJSA_SA_SB_EEES9_NS_10bfloat16_tESG_Li256ELb0ELb1ELb0ELb1EEENS1_29StaticPersistentTileSchedulerILb0EEEEEEEEEvNT_6ParamsE,"",@"SHT_CUDA_INFO"
	.sectionflags	@""
	.align	4


	//----- nvinfo : EIATTR_CUDA_API_VERSION
	.align		4
        /*0000*/ 	.byte	0x04, 0x37
        /*0002*/ 	.short	(.L_72 - .L_71)
.L_71:
        /*0004*/ 	.word	0x00000082


	//----- nvinfo : EIATTR_KPARAM_INFO
	.align		4
.L_72:
        /*0008*/ 	.byte	0x04, 0x17
        /*000a*/ 	.short	(.L_74 - .L_73)
.L_73:
        /*000c*/ 	.word	0x00000000
        /*0010*/ 	.short	0x0000
        /*0012*/ 	.short	0x0000
        /*0014*/ 	.byte	0x00, 0xf0, 0x01, 0x28


	//----- nvinfo : EIATTR_SPARSE_MMA_MASK
	.align		4
.L_74:
        /*0018*/ 	.byte	0x03, 0x50
        /*001a*/ 	.short	0x0000


	//----- nvinfo : EIATTR_MAXREG_COUNT
	.align		4
        /*001c*/ 	.byte	0x03, 0x1b
        /*001e*/ 	.short	0x00a8


	//----- nvinfo : EIATTR_MERCURY_ISA_VERSION
	.align		4
        /*0020*/ 	.byte	0x03, 0x5f
        /*0022*/ 	.short	0x0101


	//----- nvinfo : EIATTR_VRC_CTA_INIT_COUNT
	.align		4
        /*0024*/ 	.byte	0x02, 0x4a
	.zero		1
	.zero		1


	//----- nvinfo : EIATTR_EXIT_INSTR_OFFSETS
	.align		4
        /*0028*/ 	.byte	0x04, 0x1c
        /*002a*/ 	.short	(.L_76 - .L_75)


	//   ....[0]....
.L_75:
        /*002c*/ 	.word	0x00000010


	//----- nvinfo : EIATTR_MAX_THREADS
	.align		4
.L_76:
        /*0030*/ 	.byte	0x04, 0x05
        /*0032*/ 	.short	(.L_78 - .L_77)
.L_77:
        /*0034*/ 	.word	0x00000180
        /*0038*/ 	.word	0x00000001
        /*003c*/ 	.word	0x00000001


	//----- nvinfo : EIATTR_CBANK_PARAM_SIZE
	.align		4
.L_78:
        /*0040*/ 	.byte	0x03, 0x19
        /*0042*/ 	.short	0x0a00


	//----- nvinfo : EIATTR_PARAM_CBANK
	.align		4
        /*0044*/ 	.byte	0x04, 0x0a
        /*0046*/ 	.short	(.L_80 - .L_79)
	.align		4
.L_79:
        /*0048*/ 	.word	index@(.nv.constant0._ZN7cutlass13device_kernelIN5flash11enable_sm90INS1_16FlashAttnFwdSm90INS1_25CollectiveMainloopFwdSm90ILi2EN4cute5tupleIJNS5_1CILi1EEES8_S8_EEENS6_IJNS7_ILi128EEENS7_ILi160EEENS7_ILi192EEEEEELi128ENS_12float_e4m3_tEfNS_4arch4Sm90ELb0ELb0ELb0ELb0ELb0ELb0ELb0ELb1ELb1ELb1ELb0ELb0EEENS1_21CollectiveEpilogueFwdINS6_IJSA_SA_SB_EEES9_NS_10bfloat16_tESG_Li256ELb0ELb1ELb0ELb1EEENS1_29StaticPersistentTileSchedulerILb0EEEEEEEEEvNT_6ParamsE)
        /*004c*/ 	.short	0x0380
        /*004e*/ 	.short	0x0a00


	//----- nvinfo : EIATTR_SW_WAR
	.align		4
.L_80:
        /*0050*/ 	.byte	0x04, 0x36
        /*0052*/ 	.short	(.L_82 - .L_81)
.L_81:
        /*0054*/ 	.word	0x00000008
.L_82:


//--------------------- .nv.info._ZN7cutlass13device_kernelIN5flash11enable_sm90INS1_16FlashAttnFwdSm90INS1_25CollectiveMainloopFwdSm90ILi2EN4cute5tupleIJNS5_1CILi2EEENS7_ILi1EEES9_EEENS6_IJNS7_ILi128EEENS7_ILi160EEENS7_ILi192EEEEEELi128ENS_12float_e4m3_tEfNS_4arch4Sm90ELb0ELb0ELb0ELb0ELb0ELb0ELb0ELb1ELb1ELb1ELb0ELb0EEENS1_21CollectiveEpilogueFwdINS6_IJSB_SB_SC_EEESA_NS_10bfloat16_tESH_Li256ELb0ELb1ELb0ELb1EEENS1_29StaticPersistentTileSchedulerILb0EEEEEEEEEvNT_6ParamsE --------------------------
	.section	.nv.info._ZN7cutlass13device_kernelIN5flash11enable_sm90INS1_16FlashAttnFwdSm90INS1_25CollectiveMainloopFwdSm90ILi2EN4cute5tupleIJNS5_1CILi2EEENS7_ILi1EEES9_EEENS6_IJNS7_ILi128EEENS7_ILi160EEENS7_ILi192EEEEEELi128ENS_12float_e4m3_tEfNS_4arch4Sm90ELb0ELb0ELb0ELb0ELb0ELb0ELb0ELb1ELb1ELb1ELb0ELb0EEENS1_21CollectiveEpilogueFwdINS6_IJSB_SB_SC_EEESA_NS_10bfloat16_tESH_Li256ELb0ELb1ELb0ELb1EEENS1_29StaticPersistentTileSchedulerILb0EEEEEEEEEvNT_6ParamsE,"",@"SHT_CUDA_INFO"
	.sectionflags	@""
	.align	4


	//----- nvinfo : EIATTR_CUDA_API_VERSION
	.align		4
        /*0000*/ 	.byte	0x04, 0x37
        /*0002*/ 	.short	(.L_84 - .L_83)
.L_83:
        /*0004*/ 	.word	0x00000082


	//----- nvinfo : EIATTR_KPARAM_INFO
	.align		4
.L_84:
        /*0008*/ 	.byte	0x04, 0x17
        /*000a*/ 	.short	(.L_86 - .L_85)
.L_85:
        /*000c*/ 	.word	0x00000000
        /*0010*/ 	.short	0x0000
        /*0012*/ 	.short	0x0000
        /*0014*/ 	.byte	0x00, 0xf0, 0x01, 0x28


	//----- nvinfo : EIATTR_SPARSE_MMA_MASK
	.align		4
.L_86:
        /*0018*/ 	.byte	0x03, 0x50
        /*001a*/ 	.short	0x0000


	//----- nvinfo : EIATTR_MAXREG_COUNT
	.align		4
        /*001c*/ 	.byte	0x03, 0x1b
        /*001e*/ 	.short	0x00a8


	//----- nvinfo : EIATTR_MERCURY_ISA_VERSION
	.align		4
        /*0020*/ 	.byte	0x03, 0x5f
        /*0022*/ 	.short	0x0101


	//----- nvinfo : EIATTR_VRC_CTA_INIT_COUNT
	.align		4
        /*0024*/ 	.byte	0x02, 0x4a
	.zero		1
	.zero		1


	//----- nvinfo : EIATTR_EXIT_INSTR_OFFSETS
	.align		4
        /*0028*/ 	.byte	0x04, 0x1c
        /*002a*/ 	.short	(.L_88 - .L_87)


	//   ....[0]....
.L_87:
        /*002c*/ 	.word	0x00000010


	//----- nvinfo : EIATTR_MAX_THREADS
	.align		4
.L_88:
        /*0030*/ 	.byte	0x04, 0x05
        /*0032*/ 	.short	(.L_90 - .L_89)
.L_89:
        /*0034*/ 	.word	0x00000180
        /*0038*/ 	.word	0x00000001
        /*003c*/ 	.word	0x00000001


	//----- nvinfo : EIATTR_CBANK_PARAM_SIZE
	.align		4
.L_90:
        /*0040*/ 	.byte	0x03, 0x19
        /*0042*/ 	.short	0x0a00


	//----- nvinfo : EIATTR_PARAM_CBANK
	.align		4
        /*0044*/ 	.byte	0x04, 0x0a
        /*0046*/ 	.short	(.L_92 - .L_91)
	.align		4
.L_91:
        /*0048*/ 	.word	index@(.nv.constant0._ZN7cutlass13device_kernelIN5flash11enable_sm90INS1_16FlashAttnFwdSm90INS1_25CollectiveMainloopFwdSm90ILi2EN4cute5tupleIJNS5_1CILi2EEENS7_ILi1EEES9_EEENS6_IJNS7_ILi128EEENS7_ILi160EEENS7_ILi192EEEEEELi128ENS_12float_e4m3_tEfNS_4arch4Sm90ELb0ELb0ELb0ELb0ELb0ELb0ELb0ELb1ELb1ELb1ELb0ELb0EEENS1_21CollectiveEpilogueFwdINS6_IJSB_SB_SC_EEESA_NS_10bfloat16_tESH_Li256ELb0ELb1ELb0ELb1EEENS1_29StaticPersistentTileSchedulerILb0EEEEEEEEEvNT_6ParamsE)
        /*004c*/ 	.short	0x0380
        /*004e*/ 	.short	0x0a00


	//----- nvinfo : EIATTR_SW_WAR
	.align		4
.L_92:
        /*0050*/ 	.byte	0x04, 0x36
        /*0052*/ 	.short	(.L_94 - .L_93)
.L_93:
        /*0054*/ 	.word	0x00000008
.L_94:


//--------------------- .nv.info._ZN7cutlass13device_kernelIN5flash11enable_sm90INS1_16FlashAttnFwdSm90INS1_25CollectiveMainloopFwdSm90ILi2EN4cute5tupleIJNS5_1CILi1EEES8_S8_EEENS6_IJNS7_ILi128EEENS7_ILi160EEENS7_ILi192EEEEEELi128ENS_12float_e4m3_tEfNS_4arch4Sm90ELb0ELb0ELb0ELb1ELb0ELb0ELb0ELb1ELb1ELb1ELb0ELb0EEENS1_21CollectiveEpilogueFwdINS6_IJSA_SA_SB_EEES9_NS_10bfloat16_tESG_Li256ELb1ELb1ELb0ELb1EEENS1_36VarlenDynamicPersistentTileSchedulerILi128ELi160ELi256ELi128ELb0ELb1ELb1ELb0ELb1ELb1EEEEEEEEEvNT_6ParamsE --------------------------
	.section	.nv.info._ZN7cutlass13device_kernelIN5flash11enable_sm90INS1_16FlashAttnFwdSm90INS1_25CollectiveMainloopFwdSm90ILi2EN4cute5tupleIJNS5_1CILi1EEES8_S8_EEENS6_IJNS7_ILi128EEENS7_ILi160EEENS7_ILi192EEEEEELi128ENS_12float_e4m3_tEfNS_4arch4Sm90ELb0ELb0ELb0ELb1ELb0ELb0ELb0ELb1ELb1ELb1ELb0ELb0EEENS1_21CollectiveEpilogueFwdINS6_IJSA_SA_SB_EEES9_NS_10bfloat16_tESG_Li256ELb1ELb1ELb0ELb1EEENS1_36VarlenDynamicPersistentTileSchedulerILi128ELi160ELi256ELi128ELb0ELb1ELb1ELb0ELb1ELb1EEEEEEEEEvNT_6ParamsE,"",@"SHT_CUDA_INFO"
	.sectionflags	@""
	.align	4


	//----- nvinfo : EIATTR_CUDA_API_VERSION
	.align		4
        /*0000*/ 	.byte	0x04, 0x37
        /*0002*/ 	.short	(.L_96 - .L_95)
.L_95:
        /*0004*/ 	.word	0x00000082


	//----- nvinfo : EIATTR_KPARAM_INFO
	.align		4
.L_96:
        /*0008*/ 	.byte	0x04, 0x17
        /*000a*/ 	.short	(.L_98 - .L_97)
.L_97:
        /*000c*/ 	.word	0x00000000
        /*0010*/ 	.short	0x0000
        /*0012*/ 	.short	0x0000
        /*0014*/ 	.byte	0x00, 0xf0, 0x01, 0x2a


	//----- nvinfo : EIATTR_SPARSE_MMA_MASK
	.align		4
.L_98:
        /*0018*/ 	.byte	0x03, 0x50
        /*001a*/ 	.short	0x0000


	//----- nvinfo : EIATTR_MAXREG_COUNT
	.align		4
        /*001c*/ 	.byte	0x03, 0x1b
        /*001e*/ 	.short	0x00a8


	//----- nvinfo : EIATTR_MERCURY_ISA_VERSION
	.align		4
        /*0020*/ 	.byte	0x03, 0x5f
        /*0022*/ 	.short	0x0101


	//----- nvinfo : EIATTR_VRC_CTA_INIT_COUNT
	.align		4
        /*0024*/ 	.byte	0x02, 0x4a
	.zero		1
	.zero		1


	//----- nvinfo : EIATTR_EXIT_INSTR_OFFSETS
	.align		4
        /*0028*/ 	.byte	0x04, 0x1c
        /*002a*/ 	.short	(.L_100 - .L_99)


	//   ....[0]....
.L_99:
        /*002c*/ 	.word	0x00000010


	//----- nvinfo : EIATTR_MAX_THREADS
	.align		4
.L_100:
        /*0030*/ 	.byte	0x04, 0x05
        /*0032*/ 	.short	(.L_102 - .L_101)
.L_101:
        /*0034*/ 	.word	0x00000180
        /*0038*/ 	.word	0x00000001
        /*003c*/ 	.word	0x00000001


	//----- nvinfo : EIATTR_CBANK_PARAM_SIZE
	.align		4
.L_102:
        /*0040*/ 	.byte	0x03, 0x19
        /*0042*/ 	.short	0x0a80


	//----- nvinfo : EIATTR_PARAM_CBANK
	.align		4
        /*0044*/ 	.byte	0x04, 0x0a
        /*0046*/ 	.short	(.L_104 - .L_103)
	.align		4
.L_103:
        /*0048*/ 	.word	index@(.nv.constant0._ZN7cutlass13device_kernelIN5flash11enable_sm90INS1_16FlashAttnFwdSm90INS1_25CollectiveMainloopFwdSm90ILi2EN4cute5tupleIJNS5_1CILi1EEES8_S8_EEENS6_IJNS7_ILi128EEENS7_ILi160EEENS7_ILi192EEEEEELi128ENS_12float_e4m3_tEfNS_4arch4Sm90ELb0ELb0ELb0ELb1ELb0ELb0ELb0ELb1ELb1ELb1ELb0ELb0EEENS1_21CollectiveEpilogueFwdINS6_IJSA_SA_SB_EEES9_NS_10bfloat16_tESG_Li256ELb1ELb1ELb0ELb1EEENS1_36VarlenDynamicPersistentTileSchedulerILi128ELi160ELi256ELi128ELb0ELb1ELb1ELb0ELb1ELb1EEEEEEEEEvNT_6ParamsE)
        /*004c*/ 	.short	0x0380
        /*004e*/ 	.short	0x0a80


	//----- nvinfo : EIATTR_SW_WAR
	.align		4
.L_104:
        /*0050*/ 	.byte	0x04, 0x36
        /*0052*/ 	.short	(.L_106 - .L_105)
.L_105:
        /*0054*/ 	.word	0x00000008
.L_106:


//--------------------- .nv.info._ZN7cutlass13device_kernelIN5flash11enable_sm90INS1_16FlashAttnFwdSm90INS1_25CollectiveMainloopFwdSm90ILi2EN4cute5tupleIJNS5_1CILi1EEES8_S8_EEENS6_IJNS7_ILi128EEENS7_ILi160EEENS7_ILi192EEEEEELi128ENS_12float_e4m3_tEfNS_4arch4Sm90ELb0ELb0ELb0ELb1ELb0ELb1ELb0ELb1ELb1ELb1ELb0ELb0EEENS1_21CollectiveEpilogueFwdINS6_IJSA_SA_SB_EEES9_NS_10bfloat16_tESG_Li256ELb1ELb1ELb0ELb1EEENS1_36VarlenDynamicPersistentTileSchedulerILi128ELi160ELi256ELi128ELb0ELb1ELb1ELb0ELb1ELb1EEEEEEEEEvNT_6ParamsE --------------------------
	.section	.nv.info._ZN7cutlass13device_kernelIN5flash11enable_sm90INS1_16FlashAttnFwdSm90INS1_25CollectiveMainloopFwdSm90ILi2EN4cute5tupleIJNS5_1CILi1EEES8_S8_EEENS6_IJNS7_ILi128EEENS7_ILi160EEENS7_ILi192EEEEEELi128ENS_12float_e4m3_tEfNS_4arch4Sm90ELb0ELb0ELb0ELb1ELb0ELb1ELb0ELb1ELb1ELb1ELb0ELb0EEENS1_21CollectiveEpilogueFwdINS6_IJSA_SA_SB_EEES9_NS_10bfloat16_tESG_Li256ELb1ELb1ELb0ELb1EEENS1_36VarlenDynamicPersistentTileSchedulerILi128ELi160ELi256ELi128ELb0ELb1ELb1ELb0ELb1ELb1EEEEEEEEEvNT_6ParamsE,"",@"SHT_CUDA_INFO"
	.sectionflags	@""
	.align	4


	//----- nvinfo : EIATTR_CUDA_API_VERSION
	.align		4
        /*0000*/ 	.byte	0x04, 0x37
        /*0002*/ 	.short	(.L_108 - .L_107)
.L_107:
        /*0004*/ 	.word	0x00000082


	//----- nvinfo : EIATTR_KPARAM_INFO
	.align		4
.L_108:
        /*0008*/ 	.byte	0x04, 0x17
        /*000a*/ 	.short	(.L_110 - .L_109)
.L_109:
        /*000c*/ 	.word	0x00000000
        /*0010*/ 	.short	0x0000
        /*0012*/ 	.short	0x0000
        /*0014*/ 	.byte	0x00, 0xf0, 0x01, 0x2a


	//----- nvinfo : EIATTR_SPARSE_MMA_MASK
	.align		4
.L_110:
        /*0018*/ 	.byte	0x03, 0x50
        /*001a*/ 	.short	0x0000


	//----- nvinfo : EIATTR_MAXREG_COUNT
	.align		4
        /*001c*/ 	.byte	0x03, 0x1b
        /*001e*/ 	.short	0x00a8


	//----- nvinfo : EIATTR_MERCURY_ISA_VERSION
	.align		4
        /*0020*/ 	.byte	0x03, 0x5f
        /*0022*/ 	.short	0x0101


	//----- nvinfo : EIATTR_VRC_CTA_INIT_COUNT
	.align		4
        /*0024*/ 	.byte	0x02, 0x4a
	.zero		1
	.zero		1


	//----- nvinfo : EIATTR_EXIT_INSTR_OFFSETS
	.align		4
        /*0028*/ 	.byte	0x04, 0x1c
        /*002a*/ 	.short	(.L_112 - .L_111)


	//   ....[0]....
.L_111:
        /*002c*/ 	.word	0x00000010


	//----- nvinfo : EIATTR_MAX_THREADS
	.align		4
.L_112:
        /*0030*/ 	.byte	0x04, 0x05
        /*0032*/ 	.short	(.L_114 - .L_113)
.L_113:
        /*0034*/ 	.word	0x00000180
        /*0038*/ 	.word	0x00000001
        /*003c*/ 	.word	0x00000001


	//----- nvinfo : EIATTR_CBANK_PARAM_SIZE
	.align		4
.L_114:
        /*0040*/ 	.byte	0x03, 0x19
        /*0042*/ 	.short	0x0a80


	//----- nvinfo : EIATTR_PARAM_CBANK
	.align		4
        /*0044*/ 	.byte	0x04, 0x0a
        /*0046*/ 	.short	(.L_116 - .L_115)
	.align		4
.L_115:
        /*0048*/ 	.word	index@(.nv.constant0._ZN7cutlass13device_kernelIN5flash11enable_sm90INS1_16FlashAttnFwdSm90INS1_25CollectiveMainloopFwdSm90ILi2EN4cute5tupleIJNS5_1CILi1EEES8_S8_EEENS6_IJNS7_ILi128EEENS7_ILi160EEENS7_ILi192EEEEEELi128ENS_12float_e4m3_tEfNS_4arch4Sm90ELb0ELb0ELb0ELb1ELb0ELb1ELb0ELb1ELb1ELb1ELb0ELb0EEENS1_21CollectiveEpilogueFwdINS6_IJSA_SA_SB_EEES9_NS_10bfloat16_tESG_Li256ELb1ELb1ELb0ELb1EEENS1_36VarlenDynamicPersistentTileSchedulerILi128ELi160ELi256ELi128ELb0ELb1ELb1ELb0ELb1ELb1EEEEEEEEEvNT_6ParamsE)
        /*004c*/ 	.short	0x0380
        /*004e*/ 	.short	0x0a80


	//----- nvinfo : EIATTR_SW_WAR
	.align		4
.L_116:
        /*0050*/ 	.byte	0x04, 0x36
        /*0052*/ 	.short	(.L_118 - .L_117)
.L_117:
        /*0054*/ 	.word	0x00000008
.L_118:


//--------------------- .nv.info._ZN7cutlass13device_kernelIN5flash11enable_sm90INS1_16FlashAttnFwdSm90INS1_25CollectiveMainloopFwdSm90ILi2EN4cute5tupleIJNS5_1CILi1EEES8_S8_EEENS6_IJNS7_ILi128EEENS7_ILi160EEENS7_ILi192EEEEEELi128ENS_12float_e4m3_tEfNS_4arch4Sm90ELb0ELb1ELb0ELb0ELb0ELb0ELb0ELb1ELb1ELb1ELb0ELb0EEENS1_21CollectiveEpilogueFwdINS6_IJSA_SA_SB_EEES9_NS_10bfloat16_tESG_Li256ELb0ELb1ELb0ELb1EEENS1_30DynamicPersistentTileSchedulerILi256ELi128ELb0ELb1ELb1EEEEEEEEEvNT_6ParamsE --------------------------
	.section	.nv.info._ZN7cutlass13device_kernelIN5flash11enable_sm90INS1_16FlashAttnFwdSm90INS1_25CollectiveMainloopFwdSm90ILi2EN4cute5tupleIJNS5_1CILi1EEES8_S8_EEENS6_IJNS7_ILi128EEENS7_ILi160EEENS7_ILi192EEEEEELi128ENS_12float_e4m3_tEfNS_4arch4Sm90ELb0ELb1ELb0ELb0ELb0ELb0ELb0ELb1ELb1ELb1ELb0ELb0EEENS1_21CollectiveEpilogueFwdINS6_IJSA_SA_SB_EEES9_NS_10bfloat16_tESG_Li256ELb0ELb1ELb0ELb1EEENS1_30DynamicPersistentTileSchedulerILi256ELi128ELb0ELb1ELb1EEEEEEEEEvNT_6ParamsE,"",@"SHT_CUDA_INFO"
	.sectionflags	@""
	.align	4


	//----- nvinfo : EIATTR_CUDA_API_VERSION
	.align		4
        /*0000*/ 	.byte	0x04, 0x37
        /*0002*/ 	.short	(.L_120 - .L_119)
.L_119:
        /*0004*/ 	.word	0x00000082


	//----- nvinfo : EIATTR_KPARAM_INFO
	.align		4
.L_120:
        /*0008*/ 	.byte	0x04, 0x17
        /*000a*/ 	.short	(.L_122 - .L_121)
.L_121:
        /*000c*/ 	.word	0x00000000
        /*0010*/ 	.short	0x0000
        /*0012*/ 	.short	0x0000
        /*0014*/ 	.byte	0x00, 0xf0, 0x01, 0x2a


	//----- nvinfo : EIATTR_SPARSE_MMA_MASK
	.align		4
.L_122:
        /*0018*/ 	.byte	0x03, 0x50
        /*001a*/ 	.short	0x0000


	//----- nvinfo : EIATTR_MAXREG_COUNT
	.align		4
        /*001c*/ 	.byte	0x03, 0x1b
        /*001e*/ 	.short	0x00a8


	//----- nvinfo : EIATTR_MERCURY_ISA_VERSION
	.align		4
        /*0020*/ 	.byte	0x03, 0x5f
        /*0022*/ 	.short	0x0101


	//----- nvinfo : EIATTR_VRC_CTA_INIT_COUNT
	.align		4
        /*0024*/ 	.byte	0x02, 0x4a
	.zero		1
	.zero		1


	//----- nvinfo : EIATTR_EXIT_INSTR_OFFSETS
	.align		4
        /*0028*/ 	.byte	0x04, 0x1c
        /*002a*/ 	.short	(.L_124 - .L_123)


	//   ....[0]....
.L_123:
        /*002c*/ 	.word	0x00000010


	//----- nvinfo : EIATTR_MAX_THREADS
	.align		4
.L_124:
        /*0030*/ 	.byte	0x04, 0x05
        /*0032*/ 	.short	(.L_126 - .L_125)
.L_125:
        /*0034*/ 	.word	0x00000180
        /*0038*/ 	.word	0x00000001
        /*003c*/ 	.word	0x00000001


	//----- nvinfo : EIATTR_CBANK_PARAM_SIZE
	.align		4
.L_126:
        /*0040*/ 	.byte	0x03, 0x19
        /*0042*/ 	.short	0x0a80


	//----- nvinfo : EIATTR_PARAM_CBANK
	.align		4
        /*0044*/ 	.byte	0x04, 0x0a
        /*0046*/ 	.short	(.L_128 - .L_127)
	.align		4
.L_127:
        /*0048*/ 	.word	index@(.nv.constant0._ZN7cutlass13device_kernelIN5flash11enable_sm90INS1_16FlashAttnFwdSm90INS1_25CollectiveMainloopFwdSm90ILi2EN4cute5tupleIJNS5_1CILi1EEES8_S8_EEENS6_IJNS7_ILi128EEENS7_ILi160EEENS7_ILi192EEEEEELi128ENS_12float_e4m3_tEfNS_4arch4Sm90ELb0ELb1ELb0ELb0ELb0ELb0ELb0ELb1ELb1ELb1ELb0ELb0EEENS1_21CollectiveEpilogueFwdINS6_IJSA_SA_SB_EEES9_NS_10bfloat16_tESG_Li256ELb0ELb1ELb0ELb1EEENS1_30DynamicPersistentTileSchedulerILi256ELi128ELb0ELb1ELb1EEEEEEEEEvNT_6ParamsE)
        /*004c*/ 	.short	0x0380
        /*004e*/ 	.short	0x0a80


	//----- nvinfo : EIATTR_SW_WAR
	.align		4
.L_128:
        /*0050*/ 	.byte	0x04, 0x36
        /*0052*/ 	.short	(.L_130 - .L_129)
.L_129:
        /*0054*/ 	.word	0x00000008
.L_130:


//--------------------- .nv.info._ZN7cutlass13device_kernelIN5flash11enable_sm90INS1_16FlashAttnFwdSm90INS1_25CollectiveMainloopFwdSm90ILi2EN4cute5tupleIJNS5_1CILi1EEES8_S8_EEENS6_IJNS7_ILi128EEENS7_ILi160EEENS7_ILi192EEEEEELi128ENS_12float_e4m3_tEfNS_4arch4Sm90ELb0ELb1ELb0ELb1ELb0ELb0ELb0ELb1ELb1ELb1ELb0ELb0EEENS1_21CollectiveEpilogueFwdINS6_IJSA_SA_SB_EEES9_NS_10bfloat16_tESG_Li256ELb1ELb1ELb0ELb1EEENS1_36VarlenDynamicPersistentTileSchedulerILi128ELi160ELi256ELi128ELb0ELb1ELb1ELb1ELb0ELb1EEEEEEEEEvNT_6ParamsE --------------------------
	.section	.nv.info._ZN7cutlass13device_kernelIN5flash11enable_sm90INS1_16FlashAttnFwdSm90INS1_25CollectiveMainloopFwdSm90ILi2EN4cute5tupleIJNS5_1CILi1EEES8_S8_EEENS6_IJNS7_ILi128EEENS7_ILi160EEENS7_ILi192EEEEEELi128ENS_12float_e4m3_tEfNS_4arch4Sm90ELb0ELb1ELb0ELb1ELb0ELb0ELb0ELb1ELb1ELb1ELb0ELb0EEENS1_21CollectiveEpilogueFwdINS6_IJSA_SA_SB_EEES9_NS_10bfloat16_tESG_Li256ELb1ELb1ELb0ELb1EEENS1_36VarlenDynamicPersistentTileSchedulerILi128ELi160ELi256ELi128ELb0ELb1ELb1ELb1ELb0ELb1EEEEEEEEEvNT_6ParamsE,"",@"SHT_CUDA_INFO"
	.sectionflags	@""
	.align	4


	//----- nvinfo : EIATTR_CUDA_API_VERSION
	.align		4
        /*0000*/ 	.byte	0x04, 0x37
        /*0002*/ 	.short	(.L_132 - .L_131)
.L_131:
        /*0004*/ 	.word	0x00000082


	//----- nvinfo : EIATTR_KPARAM_INFO
	.align		4
.L_132:
        /*0008*/ 	.byte	0x04, 0x17
        /*000a*/ 	.short	(.L_134 - .L_133)
.L_133:
        /*000c*/ 	.word	0x00000000
        /*0010*/ 	.short	0x0000
        /*0012*/ 	.short	0x0000
        /*0014*/ 	.byte	0x00, 0xf0, 0x01, 0x2a


	//----- nvinfo : EIATTR_SPARSE_MMA_MASK
	.align		4
.L_134:
        /*0018*/ 	.byte	0x03, 0x50
        /*001a*/ 	.short	0x0000


	//----- nvinfo : EIATTR_MAXREG_COUNT
	.align		4
        /*001c*/ 	.byte	0x03, 0x1b
        /*001e*/ 	.short	0x00a8


	//----- nvinfo : EIATTR_MERCURY_ISA_VERSION
	.align		4
        /*0020*/ 	.byte	0x03, 0x5f
        /*0022*/ 	.short	0x0101


	//----- nvinfo : EIATTR_VRC_CTA_INIT_COUNT
	.align		4
        /*0024*/ 	.byte	0x02, 0x4a
	.zero		1
	.zero		1


	//----- nvinfo : EIATTR_EXIT_INSTR_OFFSETS
	.align		4
        /*0028*/ 	.byte	0x04, 0x1c
        /*002a*/ 	.short	(.L_136 - .L_135)


	//   ....[0]....
.L_135:
        /*002c*/ 	.word	0x00000010


	//----- nvinfo : EIATTR_MAX_THREADS
	.align		4
.L_136:
        /*0030*/ 	.byte	0x04, 0x05
        /*0032*/ 	.short	(.L_138 - .L_137)
.L_137:
        /*0034*/ 	.word	0x00000180
        /*0038*/ 	.word	0x00000001
        /*003c*/ 	.word	0x00000001


	//----- nvinfo : EIATTR_CBANK_PARAM_SIZE
	.align		4
.L_138:
        /*0040*/ 	.byte	0x03, 0x19
        /*0042*/ 	.short	0x0a80


	//----- nvinfo : EIATTR_PARAM_CBANK
	.align		4
        /*0044*/ 	.byte	0x04, 0x0a
        /*0046*/ 	.short	(.L_140 - .L_139)
	.align		4
.L_139:
        /*0048*/ 	.word	index@(.nv.constant0._ZN7cutlass13device_kernelIN5flash11enable_sm90INS1_16FlashAttnFwdSm90INS1_25CollectiveMainloopFwdSm90ILi2EN4cute5tupleIJNS5_1CILi1EEES8_S8_EEENS6_IJNS7_ILi128EEENS7_ILi160EEENS7_ILi192EEEEEELi128ENS_12float_e4m3_tEfNS_4arch4Sm90ELb0ELb1ELb0ELb1ELb0ELb0ELb0ELb1ELb1ELb1ELb0ELb0EEENS1_21CollectiveEpilogueFwdINS6_IJSA_SA_SB_EEES9_NS_10bfloat16_tESG_Li256ELb1ELb1ELb0ELb1EEENS1_36VarlenDynamicPersistentTileSchedulerILi128ELi160ELi256ELi128ELb0ELb1ELb1ELb1ELb0ELb1EEEEEEEEEvNT_6ParamsE)
        /*004c*/ 	.short	0x0380
        /*004e*/ 	.short	0x0a80


	//----- nvinfo : EIATTR_SW_WAR
	.align		4
.L_140:
        /*0050*/ 	.byte	0x04, 0x36
        /*0052*/ 	.short	(.L_142 - .L_141)
.L_141:
        /*0054*/ 	.word	0x00000008
.L_142:


//--------------------- .nv.info._ZN7cutlass13device_kernelIN5flash11enable_sm90INS1_16FlashAttnFwdSm90INS1_25CollectiveMainloopFwdSm90ILi2EN4cute5tupleIJNS5_1CILi1EEES8_S8_EEENS6_IJNS7_ILi128EEENS7_ILi160EEENS7_ILi192EEEEEELi128ENS_12float_e4m3_tEfNS_4arch4Sm90ELb0ELb1ELb0ELb1ELb0ELb1ELb0ELb1ELb1ELb1ELb0ELb0EEENS1_21CollectiveEpilogueFwdINS6_IJSA_SA_SB_EEES9_NS_10bfloat16_tESG_Li256ELb1ELb1ELb0ELb1EEENS1_36VarlenDynamicPersistentTileSchedulerILi128ELi160ELi256ELi128ELb0ELb1ELb1ELb1ELb0ELb1EEEEEEEEEvNT_6ParamsE --------------------------
	.section	.nv.info._ZN7cutlass13device_kernelIN5flash11enable_sm90INS1_16FlashAttnFwdSm90INS1_25CollectiveMainloopFwdSm90ILi2EN4cute5tupleIJNS5_1CILi1EEES8_S8_EEENS6_IJNS7_ILi128EEENS7_ILi160EEENS7_ILi192EEEEEELi128ENS_12float_e4m3_tEfNS_4arch4Sm90ELb0ELb1ELb0ELb1ELb0ELb1ELb0ELb1ELb1ELb1ELb0ELb0EEENS1_21CollectiveEpilogueFwdINS6_IJSA_SA_SB_EEES9_NS_10bfloat16_tESG_Li256ELb1ELb1ELb0ELb1EEENS1_36VarlenDynamicPersistentTileSchedulerILi128ELi160ELi256ELi128ELb0ELb1ELb1ELb1ELb0ELb1EEEEEEEEEvNT_6ParamsE,"",@"SHT_CUDA_INFO"
	.sectionflags	@""
	.align	4


	//----- nvinfo : EIATTR_CUDA_API_VERSION
	.align		4
        /*0000*/ 	.byte	0x04, 0x37
        /*0002*/ 	.short	(.L_144 - .L_143)
.L_143:
        /*0004*/ 	.word	0x00000082


	//----- nvinfo : EIATTR_KPARAM_INFO
	.align		4
.L_144:
        /*0008*/ 	.byte	0x04, 0x17
        /*000a*/ 	.short	(.L_146 - .L_145)
.L_145:
        /*000c*/ 	.word	0x00000000
        /*0010*/ 	.short	0x0000
        /*0012*/ 	.short	0x0000
        /*0014*/ 	.byte	0x00, 0xf0, 0x01, 0x2a


	//----- nvinfo : EIATTR_SPARSE_MMA_MASK
	.align		4
.L_146:
        /*0018*/ 	.byte	0x03, 0x50
        /*001a*/ 	.short	0x0000


	//----- nvinfo : EIATTR_MAXREG_COUNT
	.align		4
        /*001c*/ 	.byte	0x03, 0x1b
        /*001e*/ 	.short	0x00a8


	//----- nvinfo : EIATTR_MERCURY_ISA_VERSION
	.align		4
        /*0020*/ 	.byte	0x03, 0x5f
        /*0022*/ 	.short	0x0101


	//----- nvinfo : EIATTR_VRC_CTA_INIT_COUNT
	.align		4
        /*0024*/ 	.byte	0x02, 0x4a
	.zero		1
	.zero		1


	//----- nvinfo : EIATTR_EXIT_INSTR_OFFSETS
	.align		4
        /*0028*/ 	.byte	0x04, 0x1c
        /*002a*/ 	.short	(.L_148 - .L_147)


	//   ....[0]....
.L_147:
        /*002c*/ 	.word	0x00000010


	//----- nvinfo : EIATTR_MAX_THREADS
	.align		4
.L_148:
        /*0030*/ 	.byte	0x04, 0x05
        /*0032*/ 	.short	(.L_150 - .L_149)
.L_149:
        /*0034*/ 	.word	0x00000180
        /*0038*/ 	.word	0x00000001
        /*003c*/ 	.word	0x00000001


	//----- nvinfo : EIATTR_CBANK_PARAM_SIZE
	.align		4
.L_150:
        /*0040*/ 	.byte	0x03, 0x19
        /*0042*/ 	.short	0x0a80


	//----- nvinfo : EIATTR_PARAM_CBANK
	.align		4
        /*0044*/ 	.byte	0x04, 0x0a
        /*0046*/ 	.short	(.L_152 - .L_151)
	.align		4
.L_151:
        /*0048*/ 	.word	index@(.nv.constant0._ZN7cutlass13device_kernelIN5flash11enable_sm90INS1_16FlashAttnFwdSm90INS1_25CollectiveMainloopFwdSm90ILi2EN4cute5tupleIJNS5_1CILi1EEES8_S8_EEENS6_IJNS7_ILi128EEENS7_ILi160EEENS7_ILi192EEEEEELi128ENS_12float_e4m3_tEfNS_4arch4Sm90ELb0ELb1ELb0ELb1ELb0ELb1ELb0ELb1ELb1ELb1ELb0ELb0EEENS1_21CollectiveEpilogueFwdINS6_IJSA_SA_SB_EEES9_NS_10bfloat16_tESG_Li256ELb1ELb1ELb0ELb1EEENS1_36VarlenDynamicPersistentTileSchedulerILi128ELi160ELi256ELi128ELb0ELb1ELb1ELb1ELb0ELb1EEEEEEEEEvNT_6ParamsE)
        /*004c*/ 	.short	0x0380
        /*004e*/ 	.short	0x0a80


	//----- nvinfo : EIATTR_SW_WAR
	.align		4
.L_152:
        /*0050*/ 	.byte	0x04, 0x36
        /*0052*/ 	.short	(.L_154 - .L_153)
.L_153:
        /*0054*/ 	.word	0x00000008
.L_154:


//--------------------- .nv.info._ZN7cutlass13device_kernelIN5flash11enable_sm90INS1_16FlashAttnFwdSm90INS1_25CollectiveMainloopFwdSm90ILi2EN4cute5tupleIJNS5_1CILi1EEES8_S8_EEENS6_IJNS7_ILi128EEENS7_ILi160EEENS7_ILi192EEEEEELi128ENS_12float_e4m3_tEfNS_4arch4Sm90ELb1ELb0ELb0ELb0ELb0ELb0ELb0ELb1ELb1ELb1ELb0ELb0EEENS1_21CollectiveEpilogueFwdINS6_IJSA_SA_SB_EEES9_NS_10bfloat16_tESG_Li256ELb0ELb1ELb0ELb1EEENS1_30DynamicPersistentTileSchedulerILi256ELi128ELb0ELb1ELb1EEEEEEEEEvNT_6ParamsE --------------------------
	.section	.nv.info._ZN7cutlass13device_kernelIN5flash11enable_sm90INS1_16FlashAttnFwdSm90INS1_25CollectiveMainloopFwdSm90ILi2EN4cute5tupleIJNS5_1CILi1EEES8_S8_EEENS6_IJNS7_ILi128EEENS7_ILi160EEENS7_ILi192EEEEEELi128ENS_12float_e4m3_tEfNS_4arch4Sm90ELb1ELb0ELb0ELb0ELb0ELb0ELb0ELb1ELb1ELb1ELb0ELb0EEENS1_21CollectiveEpilogueFwdINS6_IJSA_SA_SB_EEES9_NS_10bfloat16_tESG_Li256ELb0ELb1ELb0ELb1EEENS1_30DynamicPersistentTileSchedulerILi256ELi128ELb0ELb1ELb1EEEEEEEEEvNT_6ParamsE,"",@"SHT_CUDA_INFO"
	.sectionflags	@""
	.align	4


	//----- nvinfo : EIATTR_CUDA_API_VERSION
	.align		4
        /*0000*/ 	.byte	0x04, 0x37
        /*0002*/ 	.short	(.L_156 - .L_155)
.L_155:
        /*0004*/ 	.word	0x00000082


	//----- nvinfo : EIATTR_KPARAM_INFO
	.align		4
.L_156:
        /*0008*/ 	.byte	0x04, 0x17
        /*000a*/ 	.short	(.L_158 - .L_157)
.L_157:
        /*000c*/ 	.word	0x00000000
        /*0010*/ 	.short	0x0000
        /*0012*/ 	.short	0x0000
        /*0014*/ 	.byte	0x00, 0xf0, 0x01, 0x2a


	//----- nvinfo : EIATTR_SPARSE_MMA_MASK
	.align		4
.L_158:
        /*0018*/ 	.byte	0x03, 0x50
        /*001a*/ 	.short	0x0000


	//----- nvinfo : EIATTR_MAXREG_COUNT
	.align		4
        /*001c*/ 	.byte	0x03, 0x1b
        /*001e*/ 	.short	0x00a8


	//----- nvinfo : EIATTR_MERCURY_ISA_VERSION
	.align		4
        /*0020*/ 	.byte	0x03, 0x5f
        /*0022*/ 	.short	0x0101


	//----- nvinfo : EIATTR_VRC_CTA_INIT_COUNT
	.align		4
        /*0024*/ 	.byte	0x02, 0x4a
	.zero		1
	.zero		1


	//----- nvinfo : EIATTR_EXIT_INSTR_OFFSETS
	.align		4
        /*0028*/ 	.byte	0x04, 0x1c
        /*002a*/ 	.short	(.L_160 - .L_159)


	//   ....[0]....
.L_159:
        /*002c*/ 	.word	0x00000010


	//----- nvinfo : EIATTR_MAX_THREADS
	.align		4
.L_160:
        /*0030*/ 	.byte	0x04, 0x05
        /*0032*/ 	.short	(.L_162 - .L_161)
.L_161:
        /*0034*/ 	.word	0x00000180
        /*0038*/ 	.word	0x00000001
        /*003c*/ 	.word	0x00000001


	//----- nvinfo : EIATTR_CBANK_PARAM_SIZE
	.align		4
.L_162:
        /*0040*/ 	.byte	0x03, 0x19
        /*0042*/ 	.short	0x0a80


	//----- nvinfo : EIATTR_PARAM_CBANK
	.align		4
        /*0044*/ 	.byte	0x04, 0x0a
        /*0046*/ 	.short	(.L_164 - .L_163)
	.align		4
.L_163:
        /*0048*/ 	.word	index@(.nv.constant0._ZN7cutlass13device_kernelIN5flash11enable_sm90INS1_16FlashAttnFwdSm90INS1_25CollectiveMainloopFwdSm90ILi2EN4cute5tupleIJNS5_1CILi1EEES8_S8_EEENS6_IJNS7_ILi128EEENS7_ILi160EEENS7_ILi192EEEEEELi128ENS_12float_e4m3_tEfNS_4arch4Sm90ELb1ELb0ELb0ELb0ELb0ELb0ELb0ELb1ELb1ELb1ELb0ELb0EEENS1_21CollectiveEpilogueFwdINS6_IJSA_SA_SB_EEES9_NS_10bfloat16_tESG_Li256ELb0ELb1ELb0ELb1EEENS1_30DynamicPersistentTileSchedulerILi256ELi128ELb0ELb1ELb1EEEEEEEEEvNT_6ParamsE)
        /*004c*/ 	.short	0x0380
        /*004e*/ 	.short	0x0a80


	//----- nvinfo : EIATTR_SW_WAR
	.align		4
.L_164:
        /*0050*/ 	.byte	0x04, 0x36
        /*0052*/ 	.short	(.L_166 - .L_165)
.L_165:
        /*0054*/ 	.word	0x00000008
.L_166:


//--------------------- .nv.info._ZN7cutlass13device_kernelIN5flash11enable_sm90INS1_16FlashAttnFwdSm90INS1_25CollectiveMainloopFwdSm90ILi2EN4cute5tupleIJNS5_1CILi1EEES8_S8_EEENS6_IJNS7_ILi128EEENS7_ILi160EEENS7_ILi192EEEEEELi128ENS_12float_e4m3_tEfNS_4arch4Sm90ELb1ELb0ELb0ELb1ELb0ELb0ELb0ELb1ELb1ELb1ELb0ELb0EEENS1_21CollectiveEpilogueFwdINS6_IJSA_SA_SB_EEES9_NS_10bfloat16_tESG_Li256ELb1ELb1ELb0ELb1EEENS1_36VarlenDynamicPersistentTileSchedulerILi128ELi160ELi256ELi128ELb0ELb1ELb1ELb1ELb1ELb1EEEEEEEEEvNT_6ParamsE --------------------------
	.section	.nv.info._ZN7cutlass13device_kernelIN5flash11enable_sm90INS1_16FlashAttnFwdSm90INS1_25CollectiveMainloopFwdSm90ILi2EN4cute5tupleIJNS5_1CILi1EEES8_S8_EEENS6_IJNS7_ILi128EEENS7_ILi160EEENS7_ILi192EEEEEELi128ENS_12float_e4m3_tEfNS_4arch4Sm90ELb1ELb0ELb0ELb1ELb0ELb0ELb0ELb1ELb1ELb1ELb0ELb0EEENS1_21CollectiveEpilogueFwdINS6_IJSA_SA_SB_EEES9_NS_10bfloat16_tESG_Li256ELb1ELb1ELb0ELb1EEENS1_36VarlenDynamicPersistentTileSchedulerILi128ELi160ELi256ELi128ELb0ELb1ELb1ELb1ELb1ELb1EEEEEEEEEvNT_6ParamsE,"",@"SHT_CUDA_INFO"
	.sectionflags	@""
	.align	4


	//----- nvinfo : EIATTR_CUDA_API_VERSION
	.align		4
        /*0000*/ 	.byte	0x04, 0x37
        /*0002*/ 	.short	(.L_168 - .L_167)
.L_167:
        /*0004*/ 	.word	0x00000082


	//----- nvinfo : EIATTR_KPARAM_INFO
	.align		4
.L_168:
        /*0008*/ 	.byte	0x04, 0x17
        /*000a*/ 	.short	(.L_170 - .L_169)
.L_169:
        /*000c*/ 	.word	0x00000000
        /*0010*/ 	.short	0x0000
        /*0012*/ 	.short	0x0000
        /*0014*/ 	.byte	0x00, 0xf0, 0x01, 0x2a


	//----- nvinfo : EIATTR_SPARSE_MMA_MASK
	.align		4
.L_170:
        /*0018*/ 	.byte	0x03, 0x50
        /*001a*/ 	.short	0x0000


	//----- nvinfo : EIATTR_MAXREG_COUNT
	.align		4
        /*001c*/ 	.byte	0x03, 0x1b
        /*001e*/ 	.short	0x00a8


	//----- nvinfo : EIATTR_MERCURY_ISA_VERSION
	.align		4
        /*0020*/ 	.byte	0x03, 0x5f
        /*0022*/ 	.short	0x0101


	//----- nvinfo : EIATTR_VRC_CTA_INIT_COUNT
	.align		4
        /*0024*/ 	.byte	0x02, 0x4a
	.zero		1
	.zero		1


	//----- nvinfo : EIATTR_EXIT_INSTR_OFFSETS
	.align		4
        /*0028*/ 	.byte	0x04, 0x1c
        /*002a*/ 	.short	(.L_172 - .L_171)


	//   ....[0]....
.L_171:
        /*002c*/ 	.word	0x00000010


	//----- nvinfo : EIATTR_MAX_THREADS
	.align		4
.L_172:
        /*0030*/ 	.byte	0x04, 0x05
        /*0032*/ 	.short	(.L_174 - .L_173)
.L_173:
        /*0034*/ 	.word	0x00000180
        /*0038*/ 	.word	0x00000001
        /*003c*/ 	.word	0x00000001


	//----- nvinfo : EIATTR_CBANK_PARAM_SIZE
	.align		4
.L_174:
        /*0040*/ 	.byte	0x03, 0x19
        /*0042*/ 	.short	0x0a80


	//----- nvinfo : EIATTR_PARAM_CBANK
	.align		4
        /*0044*/ 	.byte	0x04, 0x0a
        /*0046*/ 	.short	(.L_176 - .L_175)
	.align		4
.L_175:
        /*0048*/ 	.word	index@(.nv.constant0._ZN7cutlass13device_kernelIN5flash11enable_sm90INS1_16FlashAttnFwdSm90INS1_25CollectiveMainloopFwdSm90ILi2EN4cute5tupleIJNS5_1CILi1EEES8_S8_EEENS6_IJNS7_ILi128EEENS7_ILi160EEENS7_ILi192EEEEEELi128ENS_12float_e4m3_tEfNS_4arch4Sm90ELb1ELb0ELb0ELb1ELb0ELb0ELb0ELb1ELb1ELb1ELb0ELb0EEENS1_21CollectiveEpilogueFwdINS6_IJSA_SA_SB_EEES9_NS_10bfloat16_tESG_Li256ELb1ELb1ELb0ELb1EEENS1_36VarlenDynamicPersistentTileSchedulerILi128ELi160ELi256ELi128ELb0ELb1ELb1ELb1ELb1ELb1EEEEEEEEEvNT_6ParamsE)
        /*004c*/ 	.short	0x0380
        /*004e*/ 	.short	0x0a80


	//----- nvinfo : EIATTR_SW_WAR
	.align		4
.L_176:
        /*0050*/ 	.byte	0x04, 0x36
        /*0052*/ 	.short	(.L_178 - .L_177)
.L_177:
        /*0054*/ 	.word	0x00000008
.L_178:


//--------------------- .nv.info._ZN7cutlass13device_kernelIN5flash11enable_sm90INS1_16FlashAttnFwdSm90INS1_25CollectiveMainloopFwdSm90ILi2EN4cute5tupleIJNS5_1CILi1EEES8_S8_EEENS6_IJNS7_ILi128EEENS7_ILi160EEENS7_ILi192EEEEEELi128ENS_12float_e4m3_tEfNS_4arch4Sm90ELb1ELb0ELb0ELb1ELb0ELb1ELb0ELb1ELb1ELb1ELb0ELb0EEENS1_21CollectiveEpilogueFwdINS6_IJSA_SA_SB_EEES9_NS_10bfloat16_tESG_Li256ELb1ELb1ELb0ELb1EEENS1_36VarlenDynamicPersistentTileSchedulerILi128ELi160ELi256ELi128ELb0ELb1ELb1ELb1ELb1ELb1EEEEEEEEEvNT_6ParamsE --------------------------
	.section	.nv.info._ZN7cutlass13device_kernelIN5flash11enable_sm90INS1_16FlashAttnFwdSm90INS1_25CollectiveMainloopFwdSm90ILi2EN4cute5tupleIJNS5_1CILi1EEES8_S8_EEENS6_IJNS7_ILi128EEENS7_ILi160EEENS7_ILi192EEEEEELi128ENS_12float_e4m3_tEfNS_4arch4Sm90ELb1ELb0ELb0ELb1ELb0ELb1ELb0ELb1ELb1ELb1ELb0ELb0EEENS1_21CollectiveEpilogueFwdINS6_IJSA_SA_SB_EEES9_NS_10bfloat16_tESG_Li256ELb1ELb1ELb0ELb1EEENS1_36VarlenDynamicPersistentTileSchedulerILi128ELi160ELi256ELi128ELb0ELb1ELb1ELb1ELb1ELb1EEEEEEEEEvNT_6ParamsE,"",@"SHT_CUDA_INFO"
	.sectionflags	@""
	.align	4


	//----- nvinfo : EIATTR_CUDA_API_VERSION
	.align		4
        /*0000*/ 	.byte	0x04, 0x37
        /*0002*/ 	.short	(.L_180 - .L_179)
.L_179:
        /*0004*/ 	.word	0x00000082


	//----- nvinfo : EIATTR_KPARAM_INFO
	.align		4
.L_180:
        /*0008*/ 	.byte	0x04, 0x17
        /*000a*/ 	.short	(.L_182 - .L_181)
.L_181:
        /*000c*/ 	.word	0x00000000
        /*0010*/ 	.short	0x0000
        /*0012*/ 	.short	0x0000
        /*0014*/ 	.byte	0x00, 0xf0, 0x01, 0x2a


	//----- nvinfo : EIATTR_SPARSE_MMA_MASK
	.align		4
.L_182:
        /*0018*/ 	.byte	0x03, 0x50
        /*001a*/ 	.short	0x0000


	//----- nvinfo : EIATTR_MAXREG_COUNT
	.align		4
        /*001c*/ 	.byte	0x03, 0x1b
        /*001e*/ 	.short	0x00a8


	//----- nvinfo : EIATTR_MERCURY_ISA_VERSION
	.align		4
        /*0020*/ 	.byte	0x03, 0x5f
        /*0022*/ 	.short	0x0101


	//----- nvinfo : EIATTR_VRC_CTA_INIT_COUNT
	.align		4
        /*0024*/ 	.byte	0x02, 0x4a
	.zero		1
	.zero		1


	//----- nvinfo : EIATTR_EXIT_INSTR_OFFSETS
	.align		4
        /*0028*/ 	.byte	0x04, 0x1c
        /*002a*/ 	.short	(.L_184 - .L_183)


	//   ....[0]....
.L_183:
        /*002c*/ 	.word	0x00000010


	//----- nvinfo : EIATTR_MAX_THREADS
	.align		4
.L_184:
        /*0030*/ 	.byte	0x04, 0x05
        /*0032*/ 	.short	(.L_186 - .L_185)
.L_185:
        /*0034*/ 	.word	0x00000180
        /*0038*/ 	.word	0x00000001
        /*003c*/ 	.word	0x00000001


	//----- nvinfo : EIATTR_CBANK_PARAM_SIZE
	.align		4
.L_186:
        /*0040*/ 	.byte	0x03, 0x19
        /*0042*/ 	.short	0x0a80


	//----- nvinfo : EIATTR_PARAM_CBANK
	.align		4
        /*0044*/ 	.byte	0x04, 0x0a
        /*0046*/ 	.short	(.L_188 - .L_187)
	.align		4
.L_187:
        /*0048*/ 	.word	index@(.nv.constant0._ZN7cutlass13device_kernelIN5flash11enable_sm90INS1_16FlashAttnFwdSm90INS1_25CollectiveMainloopFwdSm90ILi2EN4cute5tupleIJNS5_1CILi1EEES8_S8_EEENS6_IJNS7_ILi128EEENS7_ILi160EEENS7_ILi192EEEEEELi128ENS_12float_e4m3_tEfNS_4arch4Sm90ELb1ELb0ELb0ELb1ELb0ELb1ELb0ELb1ELb1ELb1ELb0ELb0EEENS1_21CollectiveEpilogueFwdINS6_IJSA_SA_SB_EEES9_NS_10bfloat16_tESG_Li256ELb1ELb1ELb0ELb1EEENS1_36VarlenDynamicPersistentTileSchedulerILi128ELi160ELi256ELi128ELb0ELb1ELb1ELb1ELb1ELb1EEEEEEEEEvNT_6ParamsE)
        /*004c*/ 	.short	0x0380
        /*004e*/ 	.short	0x0a80


	//----- nvinfo : EIATTR_SW_WAR
	.align		4
.L_188:
        /*0050*/ 	.byte	0x04, 0x36
        /*0052*/ 	.short	(.L_190 - .L_189)
.L_189:
        /*0054*/ 	.word	0x00000008
.L_190:


//--------------------- .nv.callgraph             --------------------------
	.section	.nv.callgraph,"",@"SHT_CUDA_CALLGRAPH"
	.align	4
	.sectionentsize	8
	.align		4
        /*0000*/ 	.word	0x00000000
	.align		4
        /*0004*/ 	.word	0xffffffff
	.align		4
        /*0008*/ 	.word	0x00000000
	.align		4
        /*000c*/ 	.word	0xfffffffe
	.align		4
        /*0010*/ 	.word	0x00000000
	.align		4
        /*0014*/ 	.word	0xfffffffd
	.align		4
        /*0018*/ 	.word	0x00000000
	.align		4
        /*001c*/ 	.word	0xfffffffc


//--------------------- .nv.constant4             --------------------------
	.section	.nv.constant4,"a",@progbits
	.align	8
	.align		8
.nv.constant4:
        /*0000*/ 	.dword	_ZN78_INTERNAL_809ded1d_42_flash_fwd_hdim192_128_e4m3_packgqa_sm90_cu_49158569_30554cuda3std3__45__cpo5beginE
	.align		8
        /*0008*/ 	.dword	_ZN78_INTERNAL_809ded1d_42_flash_fwd_hdim192_128_e4m3_packgqa_sm90_cu_49158569_30554cuda3std3__45__cpo3endE
	.align		8
        /*0010*/ 	.dword	_ZN78_INTERNAL_809ded1d_42_flash_fwd_hdim192_128_e4m3_packgqa_sm90_cu_49158569_30554cuda3std3__45__cpo6cbeginE
	.align		8
        /*0018*/ 	.dword	_ZN78_INTERNAL_809ded1d_42_flash_fwd_hdim192_128_e4m3_packgqa_sm90_cu_49158569_30554cuda3std3__45__cpo4cendE
	.align		8
        /*0020*/ 	.dword	_ZN78_INTERNAL_809ded1d_42_flash_fwd_hdim192_128_e4m3_packgqa_sm90_cu_49158569_30554cuda3std3__480_GLOBAL__N__809ded1d_42_flash_fwd_hdim192_128_e4m3_packgqa_sm90_cu_49158569_30556ignoreE
	.align		8
        /*0028*/ 	.dword	_ZN78_INTERNAL_809ded1d_42_flash_fwd_hdim192_128_e4m3_packgqa_sm90_cu_49158569_30554cuda3std3__419piecewise_constructE
	.align		8
        /*0030*/ 	.dword	_ZN78_INTERNAL_809ded1d_42_flash_fwd_hdim192_128_e4m3_packgqa_sm90_cu_49158569_30554cuda3std3__48in_placeE
	.align		8
        /*0038*/ 	.dword	_ZN78_INTERNAL_809ded1d_42_flash_fwd_hdim192_128_e4m3_packgqa_sm90_cu_49158569_30554cuda3std6ranges3__45__cpo4swapE
	.align		8
        /*0040*/ 	.dword	_ZN78_INTERNAL_809ded1d_42_flash_fwd_hdim192_128_e4m3_packgqa_sm90_cu_49158569_30554cuda3std6ranges3__45__cpo9iter_moveE
	.align		8
        /*0048*/ 	.dword	_ZN78_INTERNAL_809ded1d_42_flash_fwd_hdim192_128_e4m3_packgqa_sm90_cu_49158569_30554cute7productE
	.align		8
        /*0050*/ 	.dword	_ZN78_INTERNAL_809ded1d_42_flash_fwd_hdim192_128_e4m3_packgqa_sm90_cu_49158569_30554cute1_E


//--------------------- .text._ZN7cutlass13device_kernelIN5flash11enable_sm90INS1_16FlashAttnFwdSm90INS1_25CollectiveMainloopFwdSm90ILi2EN4cute5tupleIJNS5_1CILi1EEES8_S8_EEENS6_IJNS7_ILi128EEENS7_ILi160EEENS7_ILi192EEEEEELi128ENS_12float_e4m3_tEfNS_4arch4Sm90ELb0ELb0ELb0ELb0ELb0ELb0ELb0ELb1ELb1ELb1ELb0ELb0EEENS1_21CollectiveEpilogueFwdINS6_IJSA_SA_SB_EEES9_NS_10bfloat16_tESG_Li256ELb0ELb1ELb0ELb1EEENS1_29StaticPersistentTileSchedulerILb0EEEEEEEEEvNT_6ParamsE --------------------------
	.section	.text._ZN7cutlass13device_kernelIN5flash11enable_sm90INS1_16FlashAttnFwdSm90INS1_25CollectiveMainloopFwdSm90ILi2EN4cute5tupleIJNS5_1CILi1EEES8_S8_EEENS6_IJNS7_ILi128EEENS7_ILi160EEENS7_ILi192EEEEEELi128ENS_12float_e4m3_tEfNS_4arch4Sm90ELb0ELb0ELb0ELb0ELb0ELb0ELb0ELb1ELb1ELb1ELb0ELb0EEENS1_21CollectiveEpilogueFwdINS6_IJSA_SA_SB_EEES9_NS_10bfloat16_tESG_Li256ELb0ELb1ELb0ELb1EEENS1_29StaticPersistentTileSchedulerILb0EEEEEEEEEvNT_6ParamsE,"ax",@progbits
	.align	128
.text._ZN7cutlass13device_kernelIN5flash11enable_sm90INS1_16FlashAttnFwdSm90INS1_25CollectiveMainloopFwdSm90ILi2EN4cute5tupleIJNS5_1CILi1EEES8_S8_EEENS6_IJNS7_ILi128EEENS7_ILi160EEENS7_ILi192EEEEEELi128ENS_12float_e4m3_tEfNS_4arch4Sm90ELb0ELb0ELb0ELb0ELb0ELb0ELb0ELb1ELb1ELb1ELb0ELb0EEENS1_21CollectiveEpilogueFwdINS6_IJSA_SA_SB_EEES9_NS_10bfloat16_tESG_Li256ELb0ELb1ELb0ELb1EEENS1_29StaticPersistentTileSchedulerILb0EEEEEEEEEvNT_6ParamsE:
        .type           _ZN7cutlass13device_kernelIN5flash11enable_sm90INS1_16FlashAttnFwdSm90INS1_25CollectiveMainloopFwdSm90ILi2EN4cute5tupleIJNS5_1CILi1EEES8_S8_EEENS6_IJNS7_ILi128EEENS7_ILi160EEENS7_ILi192EEEEEELi128ENS_12float_e4m3_tEfNS_4arch4Sm90ELb0ELb0ELb0ELb0ELb0ELb0ELb0ELb1ELb1ELb1ELb0ELb0EEENS1_21CollectiveEpilogueFwdINS6_IJSA_SA_SB_EEES9_NS_10bfloat16_tESG_Li256ELb0ELb1ELb0ELb1EEENS1_29StaticPersistentTileSchedulerILb0EEEEEEEEEvNT_6ParamsE,@function
        .size           _ZN7cutlass13device_kernelIN5flash11enable_sm90INS1_16FlashAttnFwdSm90INS1_25CollectiveMainloopFwdSm90ILi2EN4cute5tupleIJNS5_1CILi1EEES8_S8_EEENS6_IJNS7_ILi128EEENS7_ILi160EEENS7_ILi192EEEEEELi128ENS_12float_e4m3_tEfNS_4arch4Sm90ELb0ELb0ELb0ELb0ELb0ELb0ELb0ELb1ELb1ELb1ELb0ELb0EEENS1_21CollectiveEpilogueFwdINS6_IJSA_SA_SB_EEES9_NS_10bfloat16_tESG_Li256ELb0ELb1ELb0ELb1EEENS1_29StaticPersistentTileSchedulerILb0EEEEEEEEEvNT_6ParamsE,(.L_x_10 - _ZN7cutlass13device_kernelIN5flash11enable_sm90INS1_16FlashAttnFwdSm90INS1_25CollectiveMainloopFwdSm90ILi2EN4cute5tupleIJNS5_1CILi1EEES8_S8_EEENS6_IJNS7_ILi128EEENS7_ILi160EEENS7_ILi192EEEEEELi128ENS_12float_e4m3_tEfNS_4arch4Sm90ELb0ELb0ELb0ELb0ELb0ELb0ELb0ELb1ELb1ELb1ELb0ELb0EEENS1_21CollectiveEpilogueFwdINS6_IJSA_SA_SB_EEES9_NS_10bfloat16_tESG_Li256ELb0ELb1ELb0ELb1EEENS1_29StaticPersistentTileSchedulerILb0EEEEEEEEEvNT_6ParamsE)
        .other          _ZN7cutlass13device_kernelIN5flash11enable_sm90INS1_16FlashAttnFwdSm90INS1_25CollectiveMainloopFwdSm90ILi2EN4cute5tupleIJNS5_1CILi1EEES8_S8_EEENS6_IJNS7_ILi128EEENS7_ILi160EEENS7_ILi192EEEEEELi128ENS_12float_e4m3_tEfNS_4arch4Sm90ELb0ELb0ELb0ELb0ELb0ELb0ELb0ELb1ELb1ELb1ELb0ELb0EEENS1_21CollectiveEpilogueFwdINS6_IJSA_SA_SB_EEES9_NS_10bfloat16_tESG_Li256ELb0ELb1ELb0ELb1EEENS1_29StaticPersistentTileSchedulerILb0EEEEEEEEEvNT_6ParamsE,@"STO_CUDA_ENTRY STV_DEFAULT"
_ZN7cutlass13device_kernelIN5flash11enable_sm90INS1_16FlashAttnFwdSm90INS1_25CollectiveMainloopFwdSm90ILi2EN4cute5tupleIJNS5_1CILi1EEES8_S8_EEENS6_IJNS7_ILi128EEENS7_ILi160EEENS7_ILi192EEEEEELi128ENS_12float_e4m3_tEfNS_4arch4Sm90ELb0ELb0ELb0ELb0ELb0ELb0ELb0ELb1ELb1ELb1ELb0ELb0EEENS1_21CollectiveEpilogueFwdINS6_IJSA_SA_SB_EEES9_NS_10bfloat16_tESG_Li256ELb0ELb1ELb0ELb1EEENS1_29StaticPersistentTileSchedulerILb0EEEEEEEEEvNT_6ParamsE:
[----:B------:R-:W-:Y:S01]  /*0000*/  LDC R1, c[0x0][0x37c] ;  /* 0x0000df00ff017b82 */ /* 0x000fe20000000800 */
[----:B------:R-:W-:Y:S05]  /*0010*/  EXIT ;  /* 0x000000000000794d */ /* 0x000fea0003800000 */
.L_x_0:
[----:B------:R-:W-:-:S00]  /*0020*/  BRA `(.L_x_0) ;  /* 0xfffffffc00fc7947 */ /* 0x000fc0000383ffff */
[----:B------:R-:W-:-:S00]  /*0030*/  NOP ;  /* 0x0000000000007918 */ /* 0x000fc00000000000 */
        /* <DEDUP_REMOVED lines=12> */
.L_x_10:


//--------------------- .text._ZN7cutlass13device_kernelIN5flash11enable_sm90INS1_16FlashAttnFwdSm90INS1_25CollectiveMainloopFwdSm90ILi2EN4cute5tupleIJNS5_1CILi2EEENS7_ILi1EEES9_EEENS6_IJNS7_ILi128EEENS7_ILi160EEENS7_ILi192EEEEEELi128ENS_12float_e4m3_tEfNS_4arch4Sm90ELb0ELb0ELb0ELb0ELb0ELb0ELb0ELb1ELb1ELb1ELb0ELb0EEENS1_21CollectiveEpilogueFwdINS6_IJSB_SB_SC_EEESA_NS_10bfloat16_tESH_Li256ELb0ELb1ELb0ELb1EEENS1_29StaticPersistentTileSchedulerILb0EEEEEEEEEvNT_6ParamsE --------------------------
	.section	.text._ZN7cutlass13device_kernelIN5flash11enable_sm90INS1_16FlashAttnFwdSm90INS1_25CollectiveMainloopFwdSm90ILi2EN4cute5tupleIJNS5_1CILi2EEENS7_ILi1EEES9_EEENS6_IJNS7_ILi128EEENS7_ILi160EEENS7_ILi192EEEEEELi128ENS_12float_e4m3_tEfNS_4arch4Sm90ELb0ELb0ELb0ELb0ELb0ELb0ELb0ELb1ELb1ELb1ELb0ELb0EEENS1_21CollectiveEpilogueFwdINS6_IJSB_SB_SC_EEESA_NS_10bfloat16_tESH_Li256ELb0ELb1ELb0ELb1EEENS1_29StaticPersistentTileSchedulerILb0EEEEEEEEEvNT_6ParamsE,"ax",@progbits
	.align	128
.text._ZN7cutlass13device_kernelIN5flash11enable_sm90INS1_16FlashAttnFwdSm90INS1_25CollectiveMainloopFwdSm90ILi2EN4cute5tupleIJNS5_1CILi2EEENS7_ILi1EEES9_EEENS6_IJNS7_ILi128EEENS7_ILi160EEENS7_ILi192EEEEEELi128ENS_12float_e4m3_tEfNS_4arch4Sm90ELb0ELb0ELb0ELb0ELb0ELb0ELb0ELb1ELb1ELb1ELb0ELb0EEENS1_21CollectiveEpilogueFwdINS6_IJSB_SB_SC_EEESA_NS_10bfloat16_tESH_Li256ELb0ELb1ELb0ELb1EEENS1_29StaticPersistentTileSchedulerILb0EEEEEEEEEvNT_6ParamsE:
        .type           _ZN7cutlass13device_kernelIN5flash11enable_sm90INS1_16FlashAttnFwdSm90INS1_25CollectiveMainloopFwdSm90ILi2EN4cute5tupleIJNS5_1CILi2EEENS7_ILi1EEES9_EEENS6_IJNS7_ILi128EEENS7_ILi160EEENS7_ILi192EEEEEELi128ENS_12float_e4m3_tEfNS_4arch4Sm90ELb0ELb0ELb0ELb0ELb0ELb0ELb0ELb1ELb1ELb1ELb0ELb0EEENS1_21CollectiveEpilogueFwdINS6_IJSB_SB_SC_EEESA_NS_10bfloat16_tESH_Li256ELb0ELb1ELb0ELb1EEENS1_29StaticPersistentTileSchedulerILb0EEEEEEEEEvNT_6ParamsE,@function
        .size           _ZN7cutlass13device_kernelIN5flash11enable_sm90INS1_16FlashAttnFwdSm90INS1_25CollectiveMainloopFwdSm90ILi2EN4cute5tupleIJNS5_1CILi2EEENS7_ILi1EEES9_EEENS6_IJNS7_ILi128EEENS7_ILi160EEENS7_ILi192EEEEEELi128ENS_12float_e4m3_tEfNS_4arch4Sm90ELb0ELb0ELb0ELb0ELb0ELb0ELb0ELb1ELb1ELb1ELb0ELb0EEENS1_21CollectiveEpilogueFwdINS6_IJSB_SB_SC_EEESA_NS_10bfloat16_tESH_Li256ELb0ELb1ELb0ELb1EEENS1_29StaticPersistentTileSchedulerILb0EEEEEEEEEvNT_6ParamsE,(.L_x_11 - _ZN7cutlass13device_kernelIN5flash11enable_sm90INS1_16FlashAttnFwdSm90INS1_25CollectiveMainloopFwdSm90ILi2EN4cute5tupleIJNS5_1CILi2EEENS7_ILi1EEES9_EEENS6_IJNS7_ILi128EEENS7_ILi160EEENS7_ILi192EEEEEELi128ENS_12float_e4m3_tEfNS_4arch4Sm90ELb0ELb0ELb0ELb0ELb0ELb0ELb0ELb1ELb1ELb1ELb0ELb0EEENS1_21CollectiveEpilogueFwdINS6_IJSB_SB_SC_EEESA_NS_10bfloat16_tESH_Li256ELb0ELb1ELb0ELb1EEENS1_29StaticPersistentTileSchedulerILb0EEEEEEEEEvNT_6ParamsE)
        .other          _ZN7cutlass13device_kernelIN5flash11enable_sm90INS1_16FlashAttnFwdSm90INS1_25CollectiveMainloopFwdSm90ILi2EN4cute5tupleIJNS5_1CILi2EEENS7_ILi1EEES9_EEENS6_IJNS7_ILi128EEENS7_ILi160EEENS7_ILi192EEEEEELi128ENS_12float_e4m3_tEfNS_4arch4Sm90ELb0ELb0ELb0ELb0ELb0ELb0ELb0ELb1ELb1ELb1ELb0ELb0EEENS1_21CollectiveEpilogueFwdINS6_IJSB_SB_SC_EEESA_NS_10bfloat16_tESH_Li256ELb0ELb1ELb0ELb1EEENS1_29StaticPersistentTileSchedulerILb0EEEEEEEEEvNT_6ParamsE,@"STO_CUDA_ENTRY STV_DEFAULT"
_ZN7cutlass13device_kernelIN5flash11enable_sm90INS1_16FlashAttnFwdSm90INS1_25CollectiveMainloopFwdSm90ILi2EN4cute5tupleIJNS5_1CILi2EEENS7_ILi1EEES9_EEENS6_IJNS7_ILi128EEENS7_ILi160EEENS7_ILi192EEEEEELi128ENS_12float_e4m3_tEfNS_4arch4Sm90ELb0ELb0ELb0ELb0ELb0ELb0ELb0ELb1ELb1ELb1ELb0ELb0EEENS1_21CollectiveEpilogueFwdINS6_IJSB_SB_SC_EEESA_NS_10bfloat16_tESH_Li256ELb0ELb1ELb0ELb1EEENS1_29StaticPersistentTileSchedulerILb0EEEEEEEEEvNT_6ParamsE:
[----:B------:R-:W-:Y:S01]  /*0000*/  LDC R1, c[0x0][0x37c] ;  /* 0x0000df00ff017b82 */ /* 0x000fe20000000800 */
[----:B------:R-:W-:Y:S05]  /*0010*/  EXIT ;  /* 0x000000000000794d */ /* 0x000fea0003800000 */
.L_x_1:
        /* <DEDUP_REMOVED lines=14> */
.L_x_11:


//--------------------- .text._ZN7cutlass13device_kernelIN5flash11enable_sm90INS1_16FlashAttnFwdSm90INS1_25CollectiveMainloopFwdSm90ILi2EN4cute5tupleIJNS5_1CILi1EEES8_S8_EEENS6_IJNS7_ILi128EEENS7_ILi160EEENS7_ILi192EEEEEELi128ENS_12float_e4m3_tEfNS_4arch4Sm90ELb0ELb0ELb0ELb1ELb0ELb0ELb0ELb1ELb1ELb1ELb0ELb0EEENS1_21CollectiveEpilogueFwdINS6_IJSA_SA_SB_EEES9_NS_10bfloat16_tESG_Li256ELb1ELb1ELb0ELb1EEENS1_36VarlenDynamicPersistentTileSchedulerILi128ELi160ELi256ELi128ELb0ELb1ELb1ELb0ELb1ELb1EEEEEEEEEvNT_6ParamsE --------------------------
	.section	.text._ZN7cutlass13device_kernelIN5flash11enable_sm90INS1_16FlashAttnFwdSm90INS1_25CollectiveMainloopFwdSm90ILi2EN4cute5tupleIJNS5_1CILi1EEES8_S8_EEENS6_IJNS7_ILi128EEENS7_ILi160EEENS7_ILi192EEEEEELi128ENS_12float_e4m3_tEfNS_4arch4Sm90ELb0ELb0ELb0ELb1ELb0ELb0ELb0ELb1ELb1ELb1ELb0ELb0EEENS1_21CollectiveEpilogueFwdINS6_IJSA_SA_SB_EEES9_NS_10bfloat16_tESG_Li256ELb1ELb1ELb0ELb1EEENS1_36VarlenDynamicPersistentTileSchedulerILi128ELi160ELi256ELi128ELb0ELb1ELb1ELb0ELb1ELb1EEEEEEEEEvNT_6ParamsE,"ax",@progbits
	.align	128
.text._ZN7cutlass13device_kernelIN5flash11enable_sm90INS1_16FlashAttnFwdSm90INS1_25CollectiveMainloopFwdSm90ILi2EN4cute5tupleIJNS5_1CILi1EEES8_S8_EEENS6_IJNS7_ILi128EEENS7_ILi160EEENS7_ILi192EEEEEELi128ENS_12float_e4m3_tEfNS_4arch4Sm90ELb0ELb0ELb0ELb1ELb0ELb0ELb0ELb1ELb1ELb1ELb0ELb0EEENS1_21CollectiveEpilogueFwdINS6_IJSA_SA_SB_EEES9_NS_10bfloat16_tESG_Li256ELb1ELb1ELb0ELb1EEENS1_36VarlenDynamicPersistentTileSchedulerILi128ELi160ELi256ELi128ELb0ELb1ELb1ELb0ELb1ELb1EEEEEEEEEvNT_6ParamsE:
        .type           _ZN7cutlass13device_kernelIN5flash11enable_sm90INS1_16FlashAttnFwdSm90INS1_25CollectiveMainloopFwdSm90ILi2EN4cute5tupleIJNS5_1CILi1EEES8_S8_EEENS6_IJNS7_ILi128EEENS7_ILi160EEENS7_ILi192EEEEEELi128ENS_12float_e4m3_tEfNS_4arch4Sm90ELb0ELb0ELb0ELb1ELb0ELb0ELb0ELb1ELb1ELb1ELb0ELb0EEENS1_21CollectiveEpilogueFwdINS6_IJSA_SA_SB_EEES9_NS_10bfloat16_tESG_Li256ELb1ELb1ELb0ELb1EEENS1_36VarlenDynamicPersistentTileSchedulerILi128ELi160ELi256ELi128ELb0ELb1ELb1ELb0ELb1ELb1EEEEEEEEEvNT_6ParamsE,@function
        .size           _ZN7cutlass13device_kernelIN5flash11enable_sm90INS1_16FlashAttnFwdSm90INS1_25CollectiveMainloopFwdSm90ILi2EN4cute5tupleIJNS5_1CILi1EEES8_S8_EEENS6_IJNS7_ILi128EEENS7_ILi160EEENS7_ILi192EEEEEELi128ENS_12float_e4m3_tEfNS_4arch4Sm90ELb0ELb0ELb0ELb1ELb0ELb0ELb0ELb1ELb1ELb1ELb0ELb0EEENS1_21CollectiveEpilogueFwdINS6_IJSA_SA_SB_EEES9_NS_10bfloat16_tESG_Li256ELb1ELb1ELb0ELb1EEENS1_36VarlenDynamicPersistentTileSchedulerILi128ELi160ELi256ELi128ELb0ELb1ELb1ELb0ELb1ELb1EEEEEEEEEvNT_6ParamsE,(.L_x_12 - _ZN7cutlass13device_kernelIN5flash11enable_sm90INS1_16FlashAttnFwdSm90INS1_25CollectiveMainloopFwdSm90ILi2EN4cute5tupleIJNS5_1CILi1EEES8_S8_EEENS6_IJNS7_ILi128EEENS7_ILi160EEENS7_ILi192EEEEEELi128ENS_12float_e4m3_tEfNS_4arch4Sm90ELb0ELb0ELb0ELb1ELb0ELb0ELb0ELb1ELb1ELb1ELb0ELb0EEENS1_21CollectiveEpilogueFwdINS6_IJSA_SA_SB_EEES9_NS_10bfloat16_tESG_Li256ELb1ELb1ELb0ELb1EEENS1_36VarlenDynamicPersistentTileSchedulerILi128ELi160ELi256ELi128ELb0ELb1ELb1ELb0ELb1ELb1EEEEEEEEEvNT_6ParamsE)
        .other          _ZN7cutlass13device_kernelIN5flash11enable_sm90INS1_16FlashAttnFwdSm90INS1_25CollectiveMainloopFwdSm90ILi2EN4cute5tupleIJNS5_1CILi1EEES8_S8_EEENS6_IJNS7_ILi128EEENS7_ILi160EEENS7_ILi192EEEEEELi128ENS_12float_e4m3_tEfNS_4arch4Sm90ELb0ELb0ELb0ELb1ELb0ELb0ELb0ELb1ELb1ELb1ELb0ELb0EEENS1_21CollectiveEpilogueFwdINS6_IJSA_SA_SB_EEES9_NS_10bfloat16_tESG_Li256ELb1ELb1ELb0ELb1EEENS1_36VarlenDynamicPersistentTileSchedulerILi128ELi160ELi256ELi128ELb0ELb1ELb1ELb0ELb1ELb1EEEEEEEEEvNT_6ParamsE,@"STO_CUDA_ENTRY STV_DEFAULT"
_ZN7cutlass13device_kernelIN5flash11enable_sm90INS1_16FlashAttnFwdSm90INS1_25CollectiveMainloopFwdSm90ILi2EN4cute5tupleIJNS5_1CILi1EEES8_S8_EEENS6_IJNS7_ILi128EEENS7_ILi160EEENS7_ILi192EEEEEELi128ENS_12float_e4m3_tEfNS_4arch4Sm90ELb0ELb0ELb0ELb1ELb0ELb0ELb0ELb1ELb1ELb1ELb0ELb0EEENS1_21CollectiveEpilogueFwdINS6_IJSA_SA_SB_EEES9_NS_10bfloat16_tESG_Li256ELb1ELb1ELb0ELb1EEENS1_36VarlenDynamicPersistentTileSchedulerILi128ELi160ELi256ELi128ELb0ELb1ELb1ELb0ELb1ELb1EEEEEEEEEvNT_6ParamsE:
[----:B------:R-:W-:Y:S01]  /*0000*/  LDC R1, c[0x0][0x37c] ;  /* 0x0000df00ff017b82 */ /* 0x000fe20000000800 */
[----:B------:R-:W-:Y:S05]  /*0010*/  EXIT ;  /* 0x000000000000794d */ /* 0x000fea0003800000 */
.L_x_2:
        /* <DEDUP_REMOVED lines=14> */
.L_x_12:


//--------------------- .text._ZN7cutlass13device_kernelIN5flash11enable_sm90INS1_16FlashAttnFwdSm90INS1_25CollectiveMainloopFwdSm90ILi2EN4cute5tupleIJNS5_1CILi1EEES8_S8_EEENS6_IJNS7_ILi128EEENS7_ILi160EEENS7_ILi192EEEEEELi128ENS_12float_e4m3_tEfNS_4arch4Sm90ELb0ELb0ELb0ELb1ELb0ELb1ELb0ELb1ELb1ELb1ELb0ELb0EEENS1_21CollectiveEpilogueFwdINS6_IJSA_SA_SB_EEES9_NS_10bfloat16_tESG_Li256ELb1ELb1ELb0ELb1EEENS1_36VarlenDynamicPersistentTileSchedulerILi128ELi160ELi256ELi128ELb0ELb1ELb1ELb0ELb1ELb1EEEEEEEEEvNT_6ParamsE --------------------------
	.section	.text._ZN7cutlass13device_kernelIN5flash11enable_sm90INS1_16FlashAttnFwdSm90INS1_25CollectiveMainloopFwdSm90ILi2EN4cute5tupleIJNS5_1CILi1EEES8_S8_EEENS6_IJNS7_ILi128EEENS7_ILi160EEENS7_ILi192EEEEEELi128ENS_12float_e4m3_tEfNS_4arch4Sm90ELb0ELb0ELb0ELb1ELb0ELb1ELb0ELb1ELb1ELb1ELb0ELb0EEENS1_21CollectiveEpilogueFwdINS6_IJSA_SA_SB_EEES9_NS_10bfloat16_tESG_Li256ELb1ELb1ELb0ELb1EEENS1_36VarlenDynamicPersistentTileSchedulerILi128ELi160ELi256ELi128ELb0ELb1ELb1ELb0ELb1ELb1EEEEEEEEEvNT_6ParamsE,"ax",@progbits
	.align	128
.text._ZN7cutlass13device_kernelIN5flash11enable_sm90INS1_16FlashAttnFwdSm90INS1_25CollectiveMainloopFwdSm90ILi2EN4cute5tupleIJNS5_1CILi1EEES8_S8_EEENS6_IJNS7_ILi128EEENS7_ILi160EEENS7_ILi192EEEEEELi128ENS_12float_e4m3_tEfNS_4arch4Sm90ELb0ELb0ELb0ELb1ELb0ELb1ELb0ELb1ELb1ELb1ELb0ELb0EEENS1_21CollectiveEpilogueFwdINS6_IJSA_SA_SB_EEES9_NS_10bfloat16_tESG_Li256ELb1ELb1ELb0ELb1EEENS1_36VarlenDynamicPersistentTileSchedulerILi128ELi160ELi256ELi128ELb0ELb1ELb1ELb0ELb1ELb1EEEEEEEEEvNT_6ParamsE:
        .type           _ZN7cutlass13device_kernelIN5flash11enable_sm90INS1_16FlashAttnFwdSm90INS1_25CollectiveMainloopFwdSm90ILi2EN4cute5tupleIJNS5_1CILi1EEES8_S8_EEENS6_IJNS7_ILi128EEENS7_ILi160EEENS7_ILi192EEEEEELi128ENS_12float_e4m3_tEfNS_4arch4Sm90ELb0ELb0ELb0ELb1ELb0ELb1ELb0ELb1ELb1ELb1ELb0ELb0EEENS1_21CollectiveEpilogueFwdINS6_IJSA_SA_SB_EEES9_NS_10bfloat16_tESG_Li256ELb1ELb1ELb0ELb1EEENS1_36VarlenDynamicPersistentTileSchedulerILi128ELi160ELi256ELi128ELb0ELb1ELb1ELb0ELb1ELb1EEEEEEEEEvNT_6ParamsE,@function
        .size           _ZN7cutlass13device_kernelIN5flash11enable_sm90INS1_16FlashAttnFwdSm90INS1_25CollectiveMainloopFwdSm90ILi2EN4cute5tupleIJNS5_1CILi1EEES8_S8_EEENS6_IJNS7_ILi128EEENS7_ILi160EEENS7_ILi192EEEEEELi128ENS_12float_e4m3_tEfNS_4arch4Sm90ELb0ELb0ELb0ELb1ELb0ELb1ELb0ELb1ELb1ELb1ELb0ELb0EEENS1_21CollectiveEpilogueFwdINS6_IJSA_SA_SB_EEES9_NS_10bfloat16_tESG_Li256ELb1ELb1ELb0ELb1EEENS1_36VarlenDynamicPersistentTileSchedulerILi128ELi160ELi256ELi128ELb0ELb1ELb1ELb0ELb1ELb1EEEEEEEEEvNT_6ParamsE,(.L_x_13 - _ZN7cutlass13device_kernelIN5flash11enable_sm90INS1_16FlashAttnFwdSm90INS1_25CollectiveMainloopFwdSm90ILi2EN4cute5tupleIJNS5_1CILi1EEES8_S8_EEENS6_IJNS7_ILi128EEENS7_ILi160EEENS7_ILi192EEEEEELi128ENS_12float_e4m3_tEfNS_4arch4Sm90ELb0ELb0ELb0ELb1ELb0ELb1ELb0ELb1ELb1ELb1ELb0ELb0EEENS1_21CollectiveEpilogueFwdINS6_IJSA_SA_SB_EEES9_NS_10bfloat16_tESG_Li256ELb1ELb1ELb0ELb1EEENS1_36VarlenDynamicPersistentTileSchedulerILi128ELi160ELi256ELi128ELb0ELb1ELb1ELb0ELb1ELb1EEEEEEEEEvNT_6ParamsE)
        .other          _ZN7cutlass13device_kernelIN5flash11enable_sm90INS1_16FlashAttnFwdSm90INS1_25CollectiveMainloopFwdSm90ILi2EN4cute5tupleIJNS5_1CILi1EEES8_S8_EEENS6_IJNS7_ILi128EEENS7_ILi160EEENS7_ILi192EEEEEELi128ENS_12float_e4m3_tEfNS_4arch4Sm90ELb0ELb0ELb0ELb1ELb0ELb1ELb0ELb1ELb1ELb1ELb0ELb0EEENS1_21CollectiveEpilogueFwdINS6_IJSA_SA_SB_EEES9_NS_10bfloat16_tESG_Li256ELb1ELb1ELb0ELb1EEENS1_36VarlenDynamicPersistentTileSchedulerILi128ELi160ELi256ELi128ELb0ELb1ELb1ELb0ELb1ELb1EEEEEEEEEvNT_6ParamsE,@"STO_CUDA_ENTRY STV_DEFAULT"
_ZN7cutlass13device_kernelIN5flash11enable_sm90INS1_16FlashAttnFwdSm90INS1_25CollectiveMainloopFwdSm90ILi2EN4cute5tupleIJNS5_1CILi1EEES8_S8_EEENS6_IJNS7_ILi128EEENS7_ILi160EEENS7_ILi192EEEEEELi128ENS_12float_e4m3_tEfNS_4arch4Sm90ELb0ELb0ELb0ELb1ELb0ELb1ELb0ELb1ELb1ELb1ELb0ELb0EEENS1_21CollectiveEpilogueFwdINS6_IJSA_SA_SB_EEES9_NS_10bfloat16_tESG_Li256ELb1ELb1ELb0ELb1EEENS1_36VarlenDynamicPersistentTileSchedulerILi128ELi160ELi256ELi128ELb0ELb1ELb1ELb0ELb1ELb1EEEEEEEEEvNT_6ParamsE:
[----:B------:R-:W-:Y:S01]  /*0000*/  LDC R1, c[0x0][0x37c] ;  /* 0x0000df00ff017b82 */ /* 0x000fe20000000800 */
[----:B------:R-:W-:Y:S05]  /*0010*/  EXIT ;  /* 0x000000000000794d */ /* 0x000fea0003800000 */
.L_x_3:
        /* <DEDUP_REMOVED lines=14> */
.L_x_13:


//--------------------- .text._ZN7cutlass13device_kernelIN5flash11enable_sm90INS1_16FlashAttnFwdSm90INS1_25CollectiveMainloopFwdSm90ILi2EN4cute5tupleIJNS5_1CILi1EEES8_S8_EEENS6_IJNS7_ILi128EEENS7_ILi160EEENS7_ILi192EEEEEELi128ENS_12float_e4m3_tEfNS_4arch4Sm90ELb0ELb1ELb0ELb0ELb0ELb0ELb0ELb1ELb1ELb1ELb0ELb0EEENS1_21CollectiveEpilogueFwdINS6_IJSA_SA_SB_EEES9_NS_10bfloat16_tESG_Li256ELb0ELb1ELb0ELb1EEENS1_30DynamicPersistentTileSchedulerILi256ELi128ELb0ELb1ELb1EEEEEEEEEvNT_6ParamsE --------------------------
	.section	.text._ZN7cutlass13device_kernelIN5flash11enable_sm90INS1_16FlashAttnFwdSm90INS1_25CollectiveMainloopFwdSm90ILi2EN4cute5tupleIJNS5_1CILi1EEES8_S8_EEENS6_IJNS7_ILi128EEENS7_ILi160EEENS7_ILi192EEEEEELi128ENS_12float_e4m3_tEfNS_4arch4Sm90ELb0ELb1ELb0ELb0ELb0ELb0ELb0ELb1ELb1ELb1ELb0ELb0EEENS1_21CollectiveEpilogueFwdINS6_IJSA_SA_SB_EEES9_NS_10bfloat16_tESG_Li256ELb0ELb1ELb0ELb1EEENS1_30DynamicPersistentTileSchedulerILi256ELi128ELb0ELb1ELb1EEEEEEEEEvNT_6ParamsE,"ax",@progbits
	.align	128
.text._ZN7cutlass13device_kernelIN5flash11enable_sm90INS1_16FlashAttnFwdSm90INS1_25CollectiveMainloopFwdSm90ILi2EN4cute5tupleIJNS5_1CILi1EEES8_S8_EEENS6_IJNS7_ILi128EEENS7_ILi160EEENS7_ILi192EEEEEELi128ENS_12float_e4m3_tEfNS_4arch4Sm90ELb0ELb1ELb0ELb0ELb0ELb0ELb0ELb1ELb1ELb1ELb0ELb0EEENS1_21CollectiveEpilogueFwdINS6_IJSA_SA_SB_EEES9_NS_10bfloat16_tESG_Li256ELb0ELb1ELb0ELb1EEENS1_30DynamicPersistentTileSchedulerILi256ELi128ELb0ELb1ELb1EEEEEEEEEvNT_6ParamsE:
        .type           _ZN7cutlass13device_kernelIN5flash11enable_sm90INS1_16FlashAttnFwdSm90INS1_25CollectiveMainloopFwdSm90ILi2EN4cute5tupleIJNS5_1CILi1EEES8_S8_EEENS6_IJNS7_ILi128EEENS7_ILi160EEENS7_ILi192EEEEEELi128ENS_12float_e4m3_tEfNS_4arch4Sm90ELb0ELb1ELb0ELb0ELb0ELb0ELb0ELb1ELb1ELb1ELb0ELb0EEENS1_21CollectiveEpilogueFwdINS6_IJSA_SA_SB_EEES9_NS_10bfloat16_tESG_Li256ELb0ELb1ELb0ELb1EEENS1_30DynamicPersistentTileSchedulerILi256ELi128ELb0ELb1ELb1EEEEEEEEEvNT_6ParamsE,@function
        .size           _ZN7cutlass13device_kernelIN5flash11enable_sm90INS1_16FlashAttnFwdSm90INS1_25CollectiveMainloopFwdSm90ILi2EN4cute5tupleIJNS5_1CILi1EEES8_S8_EEENS6_IJNS7_ILi128EEENS7_ILi160EEENS7_ILi192EEEEEELi128ENS_12float_e4m3_tEfNS_4arch4Sm90ELb0ELb1ELb0ELb0ELb0ELb0ELb0ELb1ELb1ELb1ELb0ELb0EEENS1_21CollectiveEpilogueFwdINS6_IJSA_SA_SB_EEES9_NS_10bfloat16_tESG_Li256ELb0ELb1ELb0ELb1EEENS1_30DynamicPersistentTileSchedulerILi256ELi128ELb0ELb1ELb1EEEEEEEEEvNT_6ParamsE,(.L_x_14 - _ZN7cutlass13device_kernelIN5flash11enable_sm90INS1_16FlashAttnFwdSm90INS1_25CollectiveMainloopFwdSm90ILi2EN4cute5tupleIJNS5_1CILi1EEES8_S8_EEENS6_IJNS7_ILi128EEENS7_ILi160EEENS7_ILi192EEEEEELi128ENS_12float_e4m3_tEfNS_4arch4Sm90ELb0ELb1ELb0ELb0ELb0ELb0ELb0ELb1ELb1ELb1ELb0ELb0EEENS1_21CollectiveEpilogueFwdINS6_IJSA_SA_SB_EEES9_NS_10bfloat16_tESG_Li256ELb0ELb1ELb0ELb1EEENS1_30DynamicPersistentTileSchedulerILi256ELi128ELb0ELb1ELb1EEEEEEEEEvNT_6ParamsE)
        .other          _ZN7cutlass13device_kernelIN5flash11enable_sm90INS1_16FlashAttnFwdSm90INS1_25CollectiveMainloopFwdSm90ILi2EN4cute5tupleIJNS5_1CILi1EEES8_S8_EEENS6_IJNS7_ILi128EEENS7_ILi160EEENS7_ILi192EEEEEELi128ENS_12float_e4m3_tEfNS_4arch4Sm90ELb0ELb1ELb0ELb0ELb0ELb0ELb0ELb1ELb1ELb1ELb0ELb0EEENS1_21CollectiveEpilogueFwdINS6_IJSA_SA_SB_EEES9_NS_10bfloat16_tESG_Li256ELb0ELb1ELb0ELb1EEENS1_30DynamicPersistentTileSchedulerILi256ELi128ELb0ELb1ELb1EEEEEEEEEvNT_6ParamsE,@"STO_CUDA_ENTRY STV_DEFAULT"
_ZN7cutlass13device_kernelIN5flash11enable_sm90INS1_16FlashAttnFwdSm90INS1_25CollectiveMainloopFwdSm90ILi2EN4cute5tupleIJNS5_1CILi1EEES8_S8_EEENS6_IJNS7_ILi128EEENS7_ILi160EEENS7_ILi192EEEEEELi128ENS_12float_e4m3_tEfNS_4arch4Sm90ELb0ELb1ELb0ELb0ELb0ELb0ELb0ELb1ELb1ELb1ELb0ELb0EEENS1_21CollectiveEpilogueFwdINS6_IJSA_SA_SB_EEES9_NS_10bfloat16_tESG_Li256ELb0ELb1ELb0ELb1EEENS1_30DynamicPersistentTileSchedulerILi256ELi128ELb0ELb1ELb1EEEEEEEEEvNT_6ParamsE:
[----:B------:R-:W-:Y:S01]  /*0000*/  LDC R1, c[0x0][0x37c] ;  /* 0x0000df00ff017b82 */ /* 0x000fe20000000800 */
[----:B------:R-:W-:Y:S05]  /*0010*/  EXIT ;  /* 0x000000000000794d */ /* 0x000fea0003800000 */
.L_x_4:
        /* <DEDUP_REMOVED lines=14> */
.L_x_14:


//--------------------- .text._ZN7cutlass13device_kernelIN5flash11enable_sm90INS1_16FlashAttnFwdSm90INS1_25CollectiveMainloopFwdSm90ILi2EN4cute5tupleIJNS5_1CILi1EEES8_S8_EEENS6_IJNS7_ILi128EEENS7_ILi160EEENS7_ILi192EEEEEELi128ENS_12float_e4m3_tEfNS_4arch4Sm90ELb0ELb1ELb0ELb1ELb0ELb0ELb0ELb1ELb1ELb1ELb0ELb0EEENS1_21CollectiveEpilogueFwdINS6_IJSA_SA_SB_EEES9_NS_10bfloat16_tESG_Li256ELb1ELb1ELb0ELb1EEENS1_36VarlenDynamicPersistentTileSchedulerILi128ELi160ELi256ELi128ELb0ELb1ELb1ELb1ELb0ELb1EEEEEEEEEvNT_6ParamsE --------------------------
	.section	.text._ZN7cutlass13device_kernelIN5flash11enable_sm90INS1_16FlashAttnFwdSm90INS1_25CollectiveMainloopFwdSm90ILi2EN4cute5tupleIJNS5_1CILi1EEES8_S8_EEENS6_IJNS7_ILi128EEENS7_ILi160EEENS7_ILi192EEEEEELi128ENS_12float_e4m3_tEfNS_4arch4Sm90ELb0ELb1ELb0ELb1ELb0ELb0ELb0ELb1ELb1ELb1ELb0ELb0EEENS1_21CollectiveEpilogueFwdINS6_IJSA_SA_SB_EEES9_NS_10bfloat16_tESG_Li256ELb1ELb1ELb0ELb1EEENS1_36VarlenDynamicPersistentTileSchedulerILi128ELi160ELi256ELi128ELb0ELb1ELb1ELb1ELb0ELb1EEEEEEEEEvNT_6ParamsE,"ax",@progbits
	.align	128
.text._ZN7cutlass13device_kernelIN5flash11enable_sm90INS1_16FlashAttnFwdSm90INS1_25CollectiveMainloopFwdSm90ILi2EN4cute5tupleIJNS5_1CILi1EEES8_S8_EEENS6_IJNS7_ILi128EEENS7_ILi160EEENS7_ILi192EEEEEELi128ENS_12float_e4m3_tEfNS_4arch4Sm90ELb0ELb1ELb0ELb1ELb0ELb0ELb0ELb1ELb1ELb1ELb0ELb0EEENS1_21CollectiveEpilogueFwdINS6_IJSA_SA_SB_EEES9_NS_10bfloat16_tESG_Li256ELb1ELb1ELb0ELb1EEENS1_36VarlenDynamicPersistentTileSchedulerILi128ELi160ELi256ELi128ELb0ELb1ELb1ELb1ELb0ELb1EEEEEEEEEvNT_6ParamsE:
        .type           _ZN7cutlass13device_kernelIN5flash11enable_sm90INS1_16FlashAttnFwdSm90INS1_25CollectiveMainloopFwdSm90ILi2EN4cute5tupleIJNS5_1CILi1EEES8_S8_EEENS6_IJNS7_ILi128EEENS7_ILi160EEENS7_ILi192EEEEEELi128ENS_12float_e4m3_tEfNS_4arch4Sm90ELb0ELb1ELb0ELb1ELb0ELb0ELb0ELb1ELb1ELb1ELb0ELb0EEENS1_21CollectiveEpilogueFwdINS6_IJSA_SA_SB_EEES9_NS_10bfloat16_tESG_Li256ELb1ELb1ELb0ELb1EEENS1_36VarlenDynamicPersistentTileSchedulerILi128ELi160ELi256ELi128ELb0ELb1ELb1ELb1ELb0ELb1EEEEEEEEEvNT_6ParamsE,@function
        .size           _ZN7cutlass13device_kernelIN5flash11enable_sm90INS1_16FlashAttnFwdSm90INS1_25CollectiveMainloopFwdSm90ILi2EN4cute5tupleIJNS5_1CILi1EEES8_S8_EEENS6_IJNS7_ILi128EEENS7_ILi160EEENS7_ILi192EEEEEELi128ENS_12float_e4m3_tEfNS_4arch4Sm90ELb0ELb1ELb0ELb1ELb0ELb0ELb0ELb1ELb1ELb1ELb0ELb0EEENS1_21CollectiveEpilogueFwdINS6_IJSA_SA_SB_EEES9_NS_10bfloat16_tESG_Li256ELb1ELb1ELb0ELb1EEENS1_36VarlenDynamicPersistentTileSchedulerILi128ELi160ELi256ELi128ELb0ELb1ELb1ELb1ELb0ELb1EEEEEEEEEvNT_6ParamsE,(.L_x_15 - _ZN7cutlass13device_kernelIN5flash11enable_sm90INS1_16FlashAttnFwdSm90INS1_25CollectiveMainloopFwdSm90ILi2EN4cute5tupleIJNS5_1CILi1EEES8_S8_EEENS6_IJNS7_ILi128EEENS7_ILi160EEENS7_ILi192EEEEEELi128ENS_12float_e4m3_tEfNS_4arch4Sm90ELb0ELb1ELb0ELb1ELb0ELb0ELb0ELb1ELb1ELb1ELb0ELb0EEENS1_21CollectiveEpilogueFwdINS6_IJSA_SA_SB_EEES9_NS_10bfloat16_tESG_Li256ELb1ELb1ELb0ELb1EEENS1_36VarlenDynamicPersistentTileSchedulerILi128ELi160ELi256ELi128ELb0ELb1ELb1ELb1ELb0ELb1EEEEEEEEEvNT_6ParamsE)
        .other          _ZN7cutlass13device_kernelIN5flash11enable_sm90INS1_16FlashAttnFwdSm90INS1_25CollectiveMainloopFwdSm90ILi2EN4cute5tupleIJNS5_1CILi1EEES8_S8_EEENS6_IJNS7_ILi128EEENS7_ILi160EEENS7_ILi192EEEEEELi128ENS_12float_e4m3_tEfNS_4arch4Sm90ELb0ELb1ELb0ELb1ELb0ELb0ELb0ELb1ELb1ELb1ELb0ELb0EEENS1_21CollectiveEpilogueFwdINS6_IJSA_SA_SB_EEES9_NS_10bfloat16_tESG_Li256ELb1ELb1ELb0ELb1EEENS1_36VarlenDynamicPersistentTileSchedulerILi128ELi160ELi256ELi128ELb0ELb1ELb1ELb1ELb0ELb1EEEEEEEEEvNT_6ParamsE,@"STO_CUDA_ENTRY STV_DEFAULT"
_ZN7cutlass13device_kernelIN5flash11enable_sm90INS1_16FlashAttnFwdSm90INS1_25CollectiveMainloopFwdSm90ILi2EN4cute5tupleIJNS5_1CILi1EEES8_S8_EEENS6_IJNS7_ILi128EEENS7_ILi160EEENS7_ILi192EEEEEELi128ENS_12float_e4m3_tEfNS_4arch4Sm90ELb0ELb1ELb0ELb1ELb0ELb0ELb0ELb1ELb1ELb1ELb0ELb0EEENS1_21CollectiveEpilogueFwdINS6_IJSA_SA_SB_EEES9_NS_10bfloat16_tESG_Li256ELb1ELb1ELb0ELb1EEENS1_36VarlenDynamicPersistentTileSchedulerILi128ELi160ELi256ELi128ELb0ELb1ELb1ELb1ELb0ELb1EEEEEEEEEvNT_6ParamsE:
[----:B------:R-:W-:Y:S01]  /*0000*/  LDC R1, c[0x0][0x37c] ;  /* 0x0000df00ff017b82 */ /* 0x000fe20000000800 */
[----:B------:R-:W-:Y:S05]  /*0010*/  EXIT ;  /* 0x000000000000794d */ /* 0x000fea0003800000 */
.L_x_5:
        /* <DEDUP_REMOVED lines=14> */
.L_x_15:


//--------------------- .text._ZN7cutlass13device_kernelIN5flash11enable_sm90INS1_16FlashAttnFwdSm90INS1_25CollectiveMainloopFwdSm90ILi2EN4cute5tupleIJNS5_1CILi1EEES8_S8_EEENS6_IJNS7_ILi128EEENS7_ILi160EEENS7_ILi192EEEEEELi128ENS_12float_e4m3_tEfNS_4arch4Sm90ELb0ELb1ELb0ELb1ELb0ELb1ELb0ELb1ELb1ELb1ELb0ELb0EEENS1_21CollectiveEpilogueFwdINS6_IJSA_SA_SB_EEES9_NS_10bfloat16_tESG_Li256ELb1ELb1ELb0ELb1EEENS1_36VarlenDynamicPersistentTileSchedulerILi128ELi160ELi256ELi128ELb0ELb1ELb1ELb1ELb0ELb1EEEEEEEEEvNT_6ParamsE --------------------------
	.section	.text._ZN7cutlass13device_kernelIN5flash11enable_sm90INS1_16FlashAttnFwdSm90INS1_25CollectiveMainloopFwdSm90ILi2EN4cute5tupleIJNS5_1CILi1EEES8_S8_EEENS6_IJNS7_ILi128EEENS7_ILi160EEENS7_ILi192EEEEEELi128ENS_12float_e4m3_tEfNS_4arch4Sm90ELb0ELb1ELb0ELb1ELb0ELb1ELb0ELb1ELb1ELb1ELb0ELb0EEENS1_21CollectiveEpilogueFwdINS6_IJSA_SA_SB_EEES9_NS_10bfloat16_tESG_Li256ELb1ELb1ELb0ELb1EEENS1_36VarlenDynamicPersistentTileSchedulerILi128ELi160ELi256ELi128ELb0ELb1ELb1ELb1ELb0ELb1EEEEEEEEEvNT_6ParamsE,"ax",@progbits
	.align	128
.text._ZN7cutlass13device_kernelIN5flash11enable_sm90INS1_16FlashAttnFwdSm90INS1_25CollectiveMainloopFwdSm90ILi2EN4cute5tupleIJNS5_1CILi1EEES8_S8_EEENS6_IJNS7_ILi128EEENS7_ILi160EEENS7_ILi192EEEEEELi128ENS_12float_e4m3_tEfNS_4arch4Sm90ELb0ELb1ELb0ELb1ELb0ELb1ELb0ELb1ELb1ELb1ELb0ELb0EEENS1_21CollectiveEpilogueFwdINS6_IJSA_SA_SB_EEES9_NS_10bfloat16_tESG_Li256ELb1ELb1ELb0ELb1EEENS1_36VarlenDynamicPersistentTileSchedulerILi128ELi160ELi256ELi128ELb0ELb1ELb1ELb1ELb0ELb1EEEEEEEEEvNT_6ParamsE:
        .type           _ZN7cutlass13device_kernelIN5flash11enable_sm90INS1_16FlashAttnFwdSm90INS1_25CollectiveMainloopFwdSm90ILi2EN4cute5tupleIJNS5_1CILi1EEES8_S8_EEENS6_IJNS7_ILi128EEENS7_ILi160EEENS7_ILi192EEEEEELi128ENS_12float_e4m3_tEfNS_4arch4Sm90ELb0ELb1ELb0ELb1ELb0ELb1ELb0ELb1ELb1ELb1ELb0ELb0EEENS1_21CollectiveEpilogueFwdINS6_IJSA_SA_SB_EEES9_NS_10bfloat16_tESG_Li256ELb1ELb1ELb0ELb1EEENS1_36VarlenDynamicPersistentTileSchedulerILi128ELi160ELi256ELi128ELb0ELb1ELb1ELb1ELb0ELb1EEEEEEEEEvNT_6ParamsE,@function
        .size           _ZN7cutlass13device_kernelIN5flash11enable_sm90INS1_16FlashAttnFwdSm90INS1_25CollectiveMainloopFwdSm90ILi2EN4cute5tupleIJNS5_1CILi1EEES8_S8_EEENS6_IJNS7_ILi128EEENS7_ILi160EEENS7_ILi192EEEEEELi128ENS_12float_e4m3_tEfNS_4arch4Sm90ELb0ELb1ELb0ELb1ELb0ELb1ELb0ELb1ELb1ELb1ELb0ELb0EEENS1_21CollectiveEpilogueFwdINS6_IJSA_SA_SB_EEES9_NS_10bfloat16_tESG_Li256ELb1ELb1ELb0ELb1EEENS1_36VarlenDynamicPersistentTileSchedulerILi128ELi160ELi256ELi128ELb0ELb1ELb1ELb1ELb0ELb1EEEEEEEEEvNT_6ParamsE,(.L_x_16 - _ZN7cutlass13device_kernelIN5flash11enable_sm90INS1_16FlashAttnFwdSm90INS1_25CollectiveMainloopFwdSm90ILi2EN4cute5tupleIJNS5_1CILi1EEES8_S8_EEENS6_IJNS7_ILi128EEENS7_ILi160EEENS7_ILi192EEEEEELi128ENS_12float_e4m3_tEfNS_4arch4Sm90ELb0ELb1ELb0ELb1ELb0ELb1ELb0ELb1ELb1ELb1ELb0ELb0EEENS1_21CollectiveEpilogueFwdINS6_IJSA_SA_SB_EEES9_NS_10bfloat16_tESG_Li256ELb1ELb1ELb0ELb1EEENS1_36VarlenDynamicPersistentTileSchedulerILi128ELi160ELi256ELi128ELb0ELb1ELb1ELb1ELb0ELb1EEEEEEEEEvNT_6ParamsE)
        .other          _ZN7cutlass13device_kernelIN5flash11enable_sm90INS1_16FlashAttnFwdSm90INS1_25CollectiveMainloopFwdSm90ILi2EN4cute5tupleIJNS5_1CILi1EEES8_S8_EEENS6_IJNS7_ILi128EEENS7_ILi160EEENS7_ILi192EEEEEELi128ENS_12float_e4m3_tEfNS_4arch4Sm90ELb0ELb1ELb0ELb1ELb0ELb1ELb0ELb1ELb1ELb1ELb0ELb0EEENS1_21CollectiveEpilogueFwdINS6_IJSA_SA_SB_EEES9_NS_10bfloat16_tESG_Li256ELb1ELb1ELb0ELb1EEENS1_36VarlenDynamicPersistentTileSchedulerILi128ELi160ELi256ELi128ELb0ELb1ELb1ELb1ELb0ELb1EEEEEEEEEvNT_6ParamsE,@"STO_CUDA_ENTRY STV_DEFAULT"
_ZN7cutlass13device_kernelIN5flash11enable_sm90INS1_16FlashAttnFwdSm90INS1_25CollectiveMainloopFwdSm90ILi2EN4cute5tupleIJNS5_1CILi1EEES8_S8_EEENS6_IJNS7_ILi128EEENS7_ILi160EEENS7_ILi192EEEEEELi128ENS_12float_e4m3_tEfNS_4arch4Sm90ELb0ELb1ELb0ELb1ELb0ELb1ELb0ELb1ELb1ELb1ELb0ELb0EEENS1_21CollectiveEpilogueFwdINS6_IJSA_SA_SB_EEES9_NS_10bfloat16_tESG_Li256ELb1ELb1ELb0ELb1EEENS1_36VarlenDynamicPersistentTileSchedulerILi128ELi160ELi256ELi128ELb0ELb1ELb1ELb1ELb0ELb1EEEEEEEEEvNT_6ParamsE:
[----:B------:R-:W-:Y:S01]  /*0000*/  LDC R1, c[0x0][0x37c] ;  /* 0x0000df00ff017b82 */ /* 0x000fe20000000800 */
[----:B------:R-:W-:Y:S05]  /*0010*/  EXIT ;  /* 0x000000000000794d */ /* 0x000fea0003800000 */
.L_x_6:
        /* <DEDUP_REMOVED lines=14> */
.L_x_16:


//--------------------- .text._ZN7cutlass13device_kernelIN5flash11enable_sm90INS1_16FlashAttnFwdSm90INS1_25CollectiveMainloopFwdSm90ILi2EN4cute5tupleIJNS5_1CILi1EEES8_S8_EEENS6_IJNS7_ILi128EEENS7_ILi160EEENS7_ILi192EEEEEELi128ENS_12float_e4m3_tEfNS_4arch4Sm90ELb1ELb0ELb0ELb0ELb0ELb0ELb0ELb1ELb1ELb1ELb0ELb0EEENS1_21CollectiveEpilogueFwdINS6_IJSA_SA_SB_EEES9_NS_10bfloat16_tESG_Li256ELb0ELb1ELb0ELb1EEENS1_30DynamicPersistentTileSchedulerILi256ELi128ELb0ELb1ELb1EEEEEEEEEvNT_6ParamsE --------------------------
	.section	.text._ZN7cutlass13device_kernelIN5flash11enable_sm90INS1_16FlashAttnFwdSm90INS1_25CollectiveMainloopFwdSm90ILi2EN4cute5tupleIJNS5_1CILi1EEES8_S8_EEENS6_IJNS7_ILi128EEENS7_ILi160EEENS7_ILi192EEEEEELi128ENS_12float_e4m3_tEfNS_4arch4Sm90ELb1ELb0ELb0ELb0ELb0ELb0ELb0ELb1ELb1ELb1ELb0ELb0EEENS1_21CollectiveEpilogueFwdINS6_IJSA_SA_SB_EEES9_NS_10bfloat16_tESG_Li256ELb0ELb1ELb0ELb1EEENS1_30DynamicPersistentTileSchedulerILi256ELi128ELb0ELb1ELb1EEEEEEEEEvNT_6ParamsE,"ax",@progbits
	.align	128
.text._ZN7cutlass13device_kernelIN5flash11enable_sm90INS1_16FlashAttnFwdSm90INS1_25CollectiveMainloopFwdSm90ILi2EN4cute5tupleIJNS5_1CILi1EEES8_S8_EEENS6_IJNS7_ILi128EEENS7_ILi160EEENS7_ILi192EEEEEELi128ENS_12float_e4m3_tEfNS_4arch4Sm90ELb1ELb0ELb0ELb0ELb0ELb0ELb0ELb1ELb1ELb1ELb0ELb0EEENS1_21CollectiveEpilogueFwdINS6_IJSA_SA_SB_EEES9_NS_10bfloat16_tESG_Li256ELb0ELb1ELb0ELb1EEENS1_30DynamicPersistentTileSchedulerILi256ELi128ELb0ELb1ELb1EEEEEEEEEvNT_6ParamsE:
        .type           _ZN7cutlass13device_kernelIN5flash11enable_sm90INS1_16FlashAttnFwdSm90INS1_25CollectiveMainloopFwdSm90ILi2EN4cute5tupleIJNS5_1CILi1EEES8_S8_EEENS6_IJNS7_ILi128EEENS7_ILi160EEENS7_ILi192EEEEEELi128ENS_12float_e4m3_tEfNS_4arch4Sm90ELb1ELb0ELb0ELb0ELb0ELb0ELb0ELb1ELb1ELb1ELb0ELb0EEENS1_21CollectiveEpilogueFwdINS6_IJSA_SA_SB_EEES9_NS_10bfloat16_tESG_Li256ELb0ELb1ELb0ELb1EEENS1_30DynamicPersistentTileSchedulerILi256ELi128ELb0ELb1ELb1EEEEEEEEEvNT_6ParamsE,@function
        .size           _ZN7cutlass13device_kernelIN5flash11enable_sm90INS1_16FlashAttnFwdSm90INS1_25CollectiveMainloopFwdSm90ILi2EN4cute5tupleIJNS5_1CILi1EEES8_S8_EEENS6_IJNS7_ILi128EEENS7_ILi160EEENS7_ILi192EEEEEELi128ENS_12float_e4m3_tEfNS_4arch4Sm90ELb1ELb0ELb0ELb0ELb0ELb0ELb0ELb1ELb1ELb1ELb0ELb0EEENS1_21CollectiveEpilogueFwdINS6_IJSA_SA_SB_EEES9_NS_10bfloat16_tESG_Li256ELb0ELb1ELb0ELb1EEENS1_30DynamicPersistentTileSchedulerILi256ELi128ELb0ELb1ELb1EEEEEEEEEvNT_6ParamsE,(.L_x_17 - _ZN7cutlass13device_kernelIN5flash11enable_sm90INS1_16FlashAttnFwdSm90INS1_25CollectiveMainloopFwdSm90ILi2EN4cute5tupleIJNS5_1CILi1EEES8_S8_EEENS6_IJNS7_ILi128EEENS7_ILi160EEENS7_ILi192EEEEEELi128ENS_12float_e4m3_tEfNS_4arch4Sm90ELb1ELb0ELb0ELb0ELb0ELb0ELb0ELb1ELb1ELb1ELb0ELb0EEENS1_21CollectiveEpilogueFwdINS6_IJSA_SA_SB_EEES9_NS_10bfloat16_tESG_Li256ELb0ELb1ELb0ELb1EEENS1_30DynamicPersistentTileSchedulerILi256ELi128ELb0ELb1ELb1EEEEEEEEEvNT_6ParamsE)
        .other          _ZN7cutlass13device_kernelIN5flash11enable_sm90INS1_16FlashAttnFwdSm90INS1_25CollectiveMainloopFwdSm90ILi2EN4cute5tupleIJNS5_1CILi1EEES8_S8_EEENS6_IJNS7_ILi128EEENS7_ILi160EEENS7_ILi192EEEEEELi128ENS_12float_e4m3_tEfNS_4arch4Sm90ELb1ELb0ELb0ELb0ELb0ELb0ELb0ELb1ELb1ELb1ELb0ELb0EEENS1_21CollectiveEpilogueFwdINS6_IJSA_SA_SB_EEES9_NS_10bfloat16_tESG_Li256ELb0ELb1ELb0ELb1EEENS1_30DynamicPersistentTileSchedulerILi256ELi128ELb0ELb1ELb1EEEEEEEEEvNT_6ParamsE,@"STO_CUDA_ENTRY STV_DEFAULT"
_ZN7cutlass13device_kernelIN5flash11enable_sm90INS1_16FlashAttnFwdSm90INS1_25CollectiveMainloopFwdSm90ILi2EN4cute5tupleIJNS5_1CILi1EEES8_S8_EEENS6_IJNS7_ILi128EEENS7_ILi160EEENS7_ILi192EEEEEELi128ENS_12float_e4m3_tEfNS_4arch4Sm90ELb1ELb0ELb0ELb0ELb0ELb0ELb0ELb1ELb1ELb1ELb0ELb0EEENS1_21CollectiveEpilogueFwdINS6_IJSA_SA_SB_EEES9_NS_10bfloat16_tESG_Li256ELb0ELb1ELb0ELb1EEENS1_30DynamicPersistentTileSchedulerILi256ELi128ELb0ELb1ELb1EEEEEEEEEvNT_6ParamsE:
[----:B------:R-:W-:Y:S01]  /*0000*/  LDC R1, c[0x0][0x37c] ;  /* 0x0000df00ff017b82 */ /* 0x000fe20000000800 */
[----:B------:R-:W-:Y:S05]  /*0010*/  EXIT ;  /* 0x000000000000794d */ /* 0x000fea0003800000 */
.L_x_7:
        /* <DEDUP_REMOVED lines=14> */
.L_x_17:


//--------------------- .text._ZN7cutlass13device_kernelIN5flash11enable_sm90INS1_16FlashAttnFwdSm90INS1_25CollectiveMainloopFwdSm90ILi2EN4cute5tupleIJNS5_1CILi1EEES8_S8_EEENS6_IJNS7_ILi128EEENS7_ILi160EEENS7_ILi192EEEEEELi128ENS_12float_e4m3_tEfNS_4arch4Sm90ELb1ELb0ELb0ELb1ELb0ELb0ELb0ELb1ELb1ELb1ELb0ELb0EEENS1_21CollectiveEpilogueFwdINS6_IJSA_SA_SB_EEES9_NS_10bfloat16_tESG_Li256ELb1ELb1ELb0ELb1EEENS1_36VarlenDynamicPersistentTileSchedulerILi128ELi160ELi256ELi128ELb0ELb1ELb1ELb1ELb1ELb1EEEEEEEEEvNT_6ParamsE --------------------------
	.section	.text._ZN7cutlass13device_kernelIN5flash11enable_sm90INS1_16FlashAttnFwdSm90INS1_25CollectiveMainloopFwdSm90ILi2EN4cute5tupleIJNS5_1CILi1EEES8_S8_EEENS6_IJNS7_ILi128EEENS7_ILi160EEENS7_ILi192EEEEEELi128ENS_12float_e4m3_tEfNS_4arch4Sm90ELb1ELb0ELb0ELb1ELb0ELb0ELb0ELb1ELb1ELb1ELb0ELb0EEENS1_21CollectiveEpilogueFwdINS6_IJSA_SA_SB_EEES9_NS_10bfloat16_tESG_Li256ELb1ELb1ELb0ELb1EEENS1_36VarlenDynamicPersistentTileSchedulerILi128ELi160ELi256ELi128ELb0ELb1ELb1ELb1ELb1ELb1EEEEEEEEEvNT_6ParamsE,"ax",@progbits
	.align	128
.text._ZN7cutlass13device_kernelIN5flash11enable_sm90INS1_16FlashAttnFwdSm90INS1_25CollectiveMainloopFwdSm90ILi2EN4cute5tupleIJNS5_1CILi1EEES8_S8_EEENS6_IJNS7_ILi128EEENS7_ILi160EEENS7_ILi192EEEEEELi128ENS_12float_e4m3_tEfNS_4arch4Sm90ELb1ELb0ELb0ELb1ELb0ELb0ELb0ELb1ELb1ELb1ELb0ELb0EEENS1_21CollectiveEpilogueFwdINS6_IJSA_SA_SB_EEES9_NS_10bfloat16_tESG_Li256ELb1ELb1ELb0ELb1EEENS1_36VarlenDynamicPersistentTileSchedulerILi128ELi160ELi256ELi128ELb0ELb1ELb1ELb1ELb1ELb1EEEEEEEEEvNT_6ParamsE:
        .type           _ZN7cutlass13device_kernelIN5flash11enable_sm90INS1_16FlashAttnFwdSm90INS1_25CollectiveMainloopFwdSm90ILi2EN4cute5tupleIJNS5_1CILi1EEES8_S8_EEENS6_IJNS7_ILi128EEENS7_ILi160EEENS7_ILi192EEEEEELi128ENS_12float_e4m3_tEfNS_4arch4Sm90ELb1ELb0ELb0ELb1ELb0ELb0ELb0ELb1ELb1ELb1ELb0ELb0EEENS1_21CollectiveEpilogueFwdINS6_IJSA_SA_SB_EEES9_NS_10bfloat16_tESG_Li256ELb1ELb1ELb0ELb1EEENS1_36VarlenDynamicPersistentTileSchedulerILi128ELi160ELi256ELi128ELb0ELb1ELb1ELb1ELb1ELb1EEEEEEEEEvNT_6ParamsE,@function
        .size           _ZN7cutlass13device_kernelIN5flash11enable_sm90INS1_16FlashAttnFwdSm90INS1_25CollectiveMainloopFwdSm90ILi2EN4cute5tupleIJNS5_1CILi1EEES8_S8_EEENS6_IJNS7_ILi128EEENS7_ILi160EEENS7_ILi192EEEEEELi128ENS_12float_e4m3_tEfNS_4arch4Sm90ELb1ELb0ELb0ELb1ELb0ELb0ELb0ELb1ELb1ELb1ELb0ELb0EEENS1_21CollectiveEpilogueFwdINS6_IJSA_SA_SB_EEES9_NS_10bfloat16_tESG_Li256ELb1ELb1ELb0ELb1EEENS1_36VarlenDynamicPersistentTileSchedulerILi128ELi160ELi256ELi128ELb0ELb1ELb1ELb1ELb1ELb1EEEEEEEEEvNT_6ParamsE,(.L_x_18 - _ZN7cutlass13device_kernelIN5flash11enable_sm90INS1_16FlashAttnFwdSm90INS1_25CollectiveMainloopFwdSm90ILi2EN4cute5tupleIJNS5_1CILi1EEES8_S8_EEENS6_IJNS7_ILi128EEENS7_ILi160EEENS7_ILi192EEEEEELi128ENS_12float_e4m3_tEfNS_4arch4Sm90ELb1ELb0ELb0ELb1ELb0ELb0ELb0ELb1ELb1ELb1ELb0ELb0EEENS1_21CollectiveEpilogueFwdINS6_IJSA_SA_SB_EEES9_NS_10bfloat16_tESG_Li256ELb1ELb1ELb0ELb1EEENS1_36VarlenDynamicPersistentTileSchedulerILi128ELi160ELi256ELi128ELb0ELb1ELb1ELb1ELb1ELb1EEEEEEEEEvNT_6ParamsE)
        .other          _ZN7cutlass13device_kernelIN5flash11enable_sm90INS1_16FlashAttnFwdSm90INS1_25CollectiveMainloopFwdSm90ILi2EN4cute5tupleIJNS5_1CILi1EEES8_S8_EEENS6_IJNS7_ILi128EEENS7_ILi160EEENS7_ILi192EEEEEELi128ENS_12float_e4m3_tEfNS_4arch4Sm90ELb1ELb0ELb0ELb1ELb0ELb0ELb0ELb1ELb1ELb1ELb0ELb0EEENS1_21CollectiveEpilogueFwdINS6_IJSA_SA_SB_EEES9_NS_10bfloat16_tESG_Li256ELb1ELb1ELb0ELb1EEENS1_36VarlenDynamicPersistentTileSchedulerILi128ELi160ELi256ELi128ELb0ELb1ELb1ELb1ELb1ELb1EEEEEEEEEvNT_6ParamsE,@"STO_CUDA_ENTRY STV_DEFAULT"
_ZN7cutlass13device_kernelIN5flash11enable_sm90INS1_16FlashAttnFwdSm90INS1_25CollectiveMainloopFwdSm90ILi2EN4cute5tupleIJNS5_1CILi1EEES8_S8_EEENS6_IJNS7_ILi128EEENS7_ILi160EEENS7_ILi192EEEEEELi128ENS_12float_e4m3_tEfNS_4arch4Sm90ELb1ELb0ELb0ELb1ELb0ELb0ELb0ELb1ELb1ELb1ELb0ELb0EEENS1_21CollectiveEpilogueFwdINS6_IJSA_SA_SB_EEES9_NS_10bfloat16_tESG_Li256ELb1ELb1ELb0ELb1EEENS1_36VarlenDynamicPersistentTileSchedulerILi128ELi160ELi256ELi128ELb0ELb1ELb1ELb1ELb1ELb1EEEEEEEEEvNT_6ParamsE:
[----:B------:R-:W-:Y:S01]  /*0000*/  LDC R1, c[0x0][0x37c] ;  /* 0x0000df00ff017b82 */ /* 0x000fe20000000800 */
[----:B------:R-:W-:Y:S05]  /*0010*/  EXIT ;  /* 0x000000000000794d */ /* 0x000fea0003800000 */
.L_x_8:
        /* <DEDUP_REMOVED lines=14> */
.L_x_18:


//--------------------- .text._ZN7cutlass13device_kernelIN5flash11enable_sm90INS1_16FlashAttnFwdSm90INS1_25CollectiveMainloopFwdSm90ILi2EN4cute5tupleIJNS5_1CILi1EEES8_S8_EEENS6_IJNS7_ILi128EEENS7_ILi160EEENS7_ILi192EEEEEELi128ENS_12float_e4m3_tEfNS_4arch4Sm90ELb1ELb0ELb0ELb1ELb0ELb1ELb0ELb1ELb1ELb1ELb0ELb0EEENS1_21CollectiveEpilogueFwdINS6_IJSA_SA_SB_EEES9_NS_10bfloat16_tESG_Li256ELb1ELb1ELb0ELb1EEENS1_36VarlenDynamicPersistentTileSchedulerILi128ELi160ELi256ELi128ELb0ELb1ELb1ELb1ELb1ELb1EEEEEEEEEvNT_6ParamsE --------------------------
	.section	.text._ZN7cutlass13device_kernelIN5flash11enable_sm90INS1_16FlashAttnFwdSm90INS1_25CollectiveMainloopFwdSm90ILi2EN4cute5tupleIJNS5_1CILi1EEES8_S8_EEENS6_IJNS7_ILi128EEENS7_ILi160EEENS7_ILi192EEEEEELi128ENS_12float_e4m3_tEfNS_4arch4Sm90ELb1ELb0ELb0ELb1ELb0ELb1ELb0ELb1ELb1ELb1ELb0ELb0EEENS1_21CollectiveEpilogueFwdINS6_IJSA_SA_SB_EEES9_NS_10bfloat16_tESG_Li256ELb1ELb1ELb0ELb1EEENS1_36VarlenDynamicPersistentTileSchedulerILi128ELi160ELi256ELi128ELb0ELb1ELb1ELb1ELb1ELb1EEEEEEEEEvNT_6ParamsE,"ax",@progbits
	.align	128
.text._ZN7cutlass13device_kernelIN5flash11enable_sm90INS1_16FlashAttnFwdSm90INS1_25CollectiveMainloopFwdSm90ILi2EN4cute5tupleIJNS5_1CILi1EEES8_S8_EEENS6_IJNS7_ILi128EEENS7_ILi160EEENS7_ILi192EEEEEELi128ENS_12float_e4m3_tEfNS_4arch4Sm90ELb1ELb0ELb0ELb1ELb0ELb1ELb0ELb1ELb1ELb1ELb0ELb0EEENS1_21CollectiveEpilogueFwdINS6_IJSA_SA_SB_EEES9_NS_10bfloat16_tESG_Li256ELb1ELb1ELb0ELb1EEENS1_36VarlenDynamicPersistentTileSchedulerILi128ELi160ELi256ELi128ELb0ELb1ELb1ELb1ELb1ELb1EEEEEEEEEvNT_6ParamsE:
        .type           _ZN7cutlass13device_kernelIN5flash11enable_sm90INS1_16FlashAttnFwdSm90INS1_25CollectiveMainloopFwdSm90ILi2EN4cute5tupleIJNS5_1CILi1EEES8_S8_EEENS6_IJNS7_ILi128EEENS7_ILi160EEENS7_ILi192EEEEEELi128ENS_12float_e4m3_tEfNS_4arch4Sm90ELb1ELb0ELb0ELb1ELb0ELb1ELb0ELb1ELb1ELb1ELb0ELb0EEENS1_21CollectiveEpilogueFwdINS6_IJSA_SA_SB_EEES9_NS_10bfloat16_tESG_Li256ELb1ELb1ELb0ELb1EEENS1_36VarlenDynamicPersistentTileSchedulerILi128ELi160ELi256ELi128ELb0ELb1ELb1ELb1ELb1ELb1EEEEEEEEEvNT_6ParamsE,@function
        .size           _ZN7cutlass13device_kernelIN5flash11enable_sm90INS1_16FlashAttnFwdSm90INS1_25CollectiveMainloopFwdSm90ILi2EN4cute5tupleIJNS5_1CILi1EEES8_S8_EEENS6_IJNS7_ILi128EEENS7_ILi160EEENS7_ILi192EEEEEELi128ENS_12float_e4m3_tEfNS_4arch4Sm90ELb1ELb0ELb0ELb1ELb0ELb1ELb0ELb1ELb1ELb1ELb0ELb0EEENS1_21CollectiveEpilogueFwdINS6_IJSA_SA_SB_EEES9_NS_10bfloat16_tESG_Li256ELb1ELb1ELb0ELb1EEENS1_36VarlenDynamicPersistentTileSchedulerILi128ELi160ELi256ELi128ELb0ELb1ELb1ELb1ELb1ELb1EEEEEEEEEvNT_6ParamsE,(.L_x_19 - _ZN7cutlass13device_kernelIN5flash11enable_sm90INS1_16FlashAttnFwdSm90INS1_25CollectiveMainloopFwdSm90ILi2EN4cute5tupleIJNS5_1CILi1EEES8_S8_EEENS6_IJNS7_ILi128EEENS7_ILi160EEENS7_ILi192EEEEEELi128ENS_12float_e4m3_tEfNS_4arch4Sm90ELb1ELb0ELb0ELb1ELb0ELb1ELb0ELb1ELb1ELb1ELb0ELb0EEENS1_21CollectiveEpilogueFwdINS6_IJSA_SA_SB_EEES9_NS_10bfloat16_tESG_Li256ELb1ELb1ELb0ELb1EEENS1_36VarlenDynamicPersistentTileSchedulerILi128ELi160ELi256ELi128ELb0ELb1ELb1ELb1ELb1ELb1EEEEEEEEEvNT_6ParamsE)
        .other          _ZN7cutlass13device_kernelIN5flash11enable_sm90INS1_16FlashAttnFwdSm90INS1_25CollectiveMainloopFwdSm90ILi2EN4cute5tupleIJNS5_1CILi1EEES8_S8_EEENS6_IJNS7_ILi128EEENS7_ILi160EEENS7_ILi192EEEEEELi128ENS_12float_e4m3_tEfNS_4arch4Sm90ELb1ELb0ELb0ELb1ELb0ELb1ELb0ELb1ELb1ELb1ELb0ELb0EEENS1_21CollectiveEpilogueFwdINS6_IJSA_SA_SB_EEES9_NS_10bfloat16_tESG_Li256ELb1ELb1ELb0ELb1EEENS1_36VarlenDynamicPersistentTileSchedulerILi128ELi160ELi256ELi128ELb0ELb1ELb1ELb1ELb1ELb1EEEEEEEEEvNT_6ParamsE,@"STO_CUDA_ENTRY STV_DEFAULT"
_ZN7cutlass13device_kernelIN5flash11enable_sm90INS1_16FlashAttnFwdSm90INS1_25CollectiveMainloopFwdSm90ILi2EN4cute5tupleIJNS5_1CILi1EEES8_S8_EEENS6_IJNS7_ILi128EEENS7_ILi160EEENS7_ILi192EEEEEELi128ENS_12float_e4m3_tEfNS_4arch4Sm90ELb1ELb0ELb0ELb1ELb0ELb1ELb0ELb1ELb1ELb1ELb0ELb0EEENS1_21CollectiveEpilogueFwdINS6_IJSA_SA_SB_EEES9_NS_10bfloat16_tESG_Li256ELb1ELb1ELb0ELb1EEENS1_36VarlenDynamicPersistentTileSchedulerILi128ELi160ELi256ELi128ELb0ELb1ELb1ELb1ELb1ELb1EEEEEEEEEvNT_6ParamsE:
[----:B------:R-:W-:Y:S01]  /*0000*/  LDC R1, c[0x0][0x37c] ;  /* 0x0000df00ff017b82 */ /* 0x000fe20000000800 */
[----:B------:R-:W-:Y:S05]  /*0010*/  EXIT ;  /* 0x000000000000794d */ /* 0x000fea0003800000 */
.L_x_9:
        /* <DEDUP_REMOVED lines=14> */
.L_x_19:


//--------------------- .nv.shared.reserved.0     --------------------------
	.section	.nv.shared.reserved.0,"aw",@nobits
	.weak		__nv_reservedSMEM_offset_0_alias
	.size		__nv_reservedSMEM_offset_0_alias, 0, 64
	.other		__nv_reservedSMEM_offset_0_alias,@"STO_CUDA_RESERVED_SHARED STV_DEFAULT"
__nv_reservedSMEM_offset_0_alias:
	.zero		0
	.zero		64


//--------------------- .nv.global                --------------------------
	.section	.nv.global,"aw",@nobits
.nv.global:
	.type		_ZN78_INTERNAL_809ded1d_42_flash_fwd_hdim192_128_e4m3_packgqa_sm90_cu_49158569_30554cute1_E,@object
	.size		_ZN78_INTERNAL_809ded1d_42_flash_fwd_hdim192_128_e4m3_packgqa_sm90_cu_49158569_30554cute1_E,(_ZN78_INTERNAL_809ded1d_42_flash_fwd_hdim192_128_e4m3_packgqa_sm90_cu_49158569_30554cuda3std3__45__cpo6cbeginE - _ZN78_INTERNAL_809ded1d_42_flash_fwd_hdim192_128_e4m3_packgqa_sm90_cu_49158569_30554cute1_E)
_ZN78_INTERNAL_809ded1d_42_flash_fwd_hdim192_128_e4m3_packgqa_sm90_cu_49158569_30554cute1_E:
	.zero		1
	.type		_ZN78_INTERNAL_809ded1d_42_flash_fwd_hdim192_128_e4m3_packgqa_sm90_cu_49158569_30554cuda3std3__45__cpo6cbeginE,@object
	.size		_ZN78_INTERNAL_809ded1d_42_flash_fwd_hdim192_128_e4m3_packgqa_sm90_cu_49158569_30554cuda3std3__45__cpo6cbeginE,(_ZN78_INTERNAL_809ded1d_42_flash_fwd_hdim192_128_e4m3_packgqa_sm90_cu_49158569_30554cuda3std3__48in_placeE - _ZN78_INTERNAL_809ded1d_42_flash_fwd_hdim192_128_e4m3_packgqa_sm90_cu_49158569_30554cuda3std3__45__cpo6cbeginE)
_ZN78_INTERNAL_809ded1d_42_flash_fwd_hdim192_128_e4m3_packgqa_sm90_cu_49158569_30554cuda3std3__45__cpo6cbeginE:
	.zero		1
	.type		_ZN78_INTERNAL_809ded1d_42_flash_fwd_hdim192_128_e4m3_packgqa_sm90_cu_49158569_30554cuda3std3__48in_placeE,@object
	.size		_ZN78_INTERNAL_809ded1d_42_flash_fwd_hdim192_128_e4m3_packgqa_sm90_cu_49158569_30554cuda3std3__48in_placeE,(_ZN78_INTERNAL_809ded1d_42_flash_fwd_hdim192_128_e4m3_packgqa_sm90_cu_49158569_30554cuda3std6ranges3__45__cpo9iter_moveE - _ZN78_INTERNAL_809ded1d_42_flash_fwd_hdim192_128_e4m3_packgqa_sm90_cu_49158569_30554cuda3std3__48in_placeE)
_ZN78_INTERNAL_809ded1d_42_flash_fwd_hdim192_128_e4m3_packgqa_sm90_cu_49158569_30554cuda3std3__48in_placeE:
	.zero		1
	.type		_ZN78_INTERNAL_809ded1d_42_flash_fwd_hdim192_128_e4m3_packgqa_sm90_cu_49158569_30554cuda3std6ranges3__45__cpo9iter_moveE,@object
	.size		_ZN78_INTERNAL_809ded1d_42_flash_fwd_hdim192_128_e4m3_packgqa_sm90_cu_49158569_30554cuda3std6ranges3__45__cpo9iter_moveE,(_ZN78_INTERNAL_809ded1d_42_flash_fwd_hdim192_128_e4m3_packgqa_sm90_cu_49158569_30554cuda3std3__45__cpo5beginE - _ZN78_INTERNAL_809ded1d_42_flash_fwd_hdim192_128_e4m3_packgqa_sm90_cu_49158569_30554cuda3std6ranges3__45__cpo9iter_moveE)
_ZN78_INTERNAL_809ded1d_42_flash_fwd_hdim192_128_e4m3_packgqa_sm90_cu_49158569_30554cuda3std6ranges3__45__cpo9iter_moveE:
	.zero		1
	.type		_ZN78_INTERNAL_809ded1d_42_flash_fwd_hdim192_128_e4m3_packgqa_sm90_cu_49158569_30554cuda3std3__45__cpo5beginE,@object
	.size		_ZN78_INTERNAL_809ded1d_42_flash_fwd_hdim192_128_e4m3_packgqa_sm90_cu_49158569_30554cuda3std3__45__cpo5beginE,(_ZN78_INTERNAL_809ded1d_42_flash_fwd_hdim192_128_e4m3_packgqa_sm90_cu_49158569_30554cuda3std3__480_GLOBAL__N__809ded1d_42_flash_fwd_hdim192_128_e4m3_packgqa_sm90_cu_49158569_30556ignoreE - _ZN78_INTERNAL_809ded1d_42_flash_fwd_hdim192_128_e4m3_packgqa_sm90_cu_49158569_30554cuda3std3__45__cpo5beginE)
_ZN78_INTERNAL_809ded1d_42_flash_fwd_hdim192_128_e4m3_packgqa_sm90_cu_49158569_30554cuda3std3__45__cpo5beginE:
	.zero		1
	.type		_ZN78_INTERNAL_809ded1d_42_flash_fwd_hdim192_128_e4m3_packgqa_sm90_cu_49158569_30554cuda3std3__480_GLOBAL__N__809ded1d_42_flash_fwd_hdim192_128_e4m3_packgqa_sm90_cu_49158569_30556ignoreE,@object
	.size		_ZN78_INTERNAL_809ded1d_42_flash_fwd_hdim192_128_e4m3_packgqa_sm90_cu_49158569_30554cuda3std3__480_GLOBAL__N__809ded1d_42_flash_fwd_hdim192_128_e4m3_packgqa_sm90_cu_49158569_30556ignoreE,(_ZN78_INTERNAL_809ded1d_42_flash_fwd_hdim192_128_e4m3_packgqa_sm90_cu_49158569_30554cute7productE - _ZN78_INTERNAL_809ded1d_42_flash_fwd_hdim192_128_e4m3_packgqa_sm90_cu_49158569_30554cuda3std3__480_GLOBAL__N__809ded1d_42_flash_fwd_hdim192_128_e4m3_packgqa_sm90_cu_49158569_30556ignoreE)
_ZN78_INTERNAL_809ded1d_42_flash_fwd_hdim192_128_e4m3_packgqa_sm90_cu_49158569_30554cuda3std3__480_GLOBAL__N__809ded1d_42_flash_fwd_hdim192_128_e4m3_packgqa_sm90_cu_49158569_30556ignoreE:
	.zero		1
	.type		_ZN78_INTERNAL_809ded1d_42_flash_fwd_hdim192_128_e4m3_packgqa_sm90_cu_49158569_30554cute7productE,@object
	.size		_ZN78_INTERNAL_809ded1d_42_flash_fwd_hdim192_128_e4m3_packgqa_sm90_cu_49158569_30554cute7productE,(_ZN78_INTERNAL_809ded1d_42_flash_fwd_hdim192_128_e4m3_packgqa_sm90_cu_49158569_30554cuda3std3__45__cpo3endE - _ZN78_INTERNAL_809ded1d_42_flash_fwd_hdim192_128_e4m3_packgqa_sm90_cu_49158569_30554cute7productE)
_ZN78_INTERNAL_809ded1d_42_flash_fwd_hdim192_128_e4m3_packgqa_sm90_cu_49158569_30554cute7productE:
	.zero		1
	.type		_ZN78_INTERNAL_809ded1d_42_flash_fwd_hdim192_128_e4m3_packgqa_sm90_cu_49158569_30554cuda3std3__45__cpo3endE,@object
	.size		_ZN78_INTERNAL_809ded1d_42_flash_fwd_hdim192_128_e4m3_packgqa_sm90_cu_49158569_30554cuda3std3__45__cpo3endE,(_ZN78_INTERNAL_809ded1d_42_flash_fwd_hdim192_128_e4m3_packgqa_sm90_cu_49158569_30554cuda3std3__419piecewise_constructE - _ZN78_INTERNAL_809ded1d_42_flash_fwd_hdim192_128_e4m3_packgqa_sm90_cu_49158569_30554cuda3std3__45__cpo3endE)
_ZN78_INTERNAL_809ded1d_42_flash_fwd_hdim192_128_e4m3_packgqa_sm90_cu_49158569_30554cuda3std3__45__cpo3endE:
	.zero		1
	.type		_ZN78_INTERNAL_809ded1d_42_flash_fwd_hdim192_128_e4m3_packgqa_sm90_cu_49158569_30554cuda3std3__419piecewise_constructE,@object
	.size		_ZN78_INTERNAL_809ded1d_42_flash_fwd_hdim192_128_e4m3_packgqa_sm90_cu_49158569_30554cuda3std3__419piecewise_constructE,(_ZN78_INTERNAL_809ded1d_42_flash_fwd_hdim192_128_e4m3_packgqa_sm90_cu_49158569_30554cuda3std3__45__cpo4cendE - _ZN78_INTERNAL_809ded1d_42_flash_fwd_hdim192_128_e4m3_packgqa_sm90_cu_49158569_30554cuda3std3__419piecewise_constructE)
_ZN78_INTERNAL_809ded1d_42_flash_fwd_hdim192_128_e4m3_packgqa_sm90_cu_49158569_30554cuda3std3__419piecewise_constructE:
	.zero		1
	.type		_ZN78_INTERNAL_809ded1d_42_flash_fwd_hdim192_128_e4m3_packgqa_sm90_cu_49158569_30554cuda3std3__45__cpo4cendE,@object
	.size		_ZN78_INTERNAL_809ded1d_42_flash_fwd_hdim192_128_e4m3_packgqa_sm90_cu_49158569_30554cuda3std3__45__cpo4cendE,(_ZN78_INTERNAL_809ded1d_42_flash_fwd_hdim192_128_e4m3_packgqa_sm90_cu_49158569_30554cuda3std6ranges3__45__cpo4swapE - _ZN78_INTERNAL_809ded1d_42_flash_fwd_hdim192_128_e4m3_packgqa_sm90_cu_49158569_30554cuda3std3__45__cpo4cendE)
_ZN78_INTERNAL_809ded1d_42_flash_fwd_hdim192_128_e4m3_packgqa_sm90_cu_49158569_30554cuda3std3__45__cpo4cendE:
	.zero		1
	.type		_ZN78_INTERNAL_809ded1d_42_flash_fwd_hdim192_128_e4m3_packgqa_sm90_cu_49158569_30554cuda3std6ranges3__45__cpo4swapE,@object
	.size		_ZN78_INTERNAL_809ded1d_42_flash_fwd_hdim192_128_e4m3_packgqa_sm90_cu_49158569_30554cuda3std6ranges3__45__cpo4swapE,(.L_7 - _ZN78_INTERNAL_809ded1d_42_flash_fwd_hdim192_128_e4m3_packgqa_sm90_cu_49158569_30554cuda3std6ranges3__45__cpo4swapE)
_ZN78_INTERNAL_809ded1d_42_flash_fwd_hdim192_128_e4m3_packgqa_sm90_cu_49158569_30554cuda3std6ranges3__45__cpo4swapE:
	.zero		1
.L_7:


//--------------------- .nv.constant0._ZN7cutlass13device_kernelIN5flash11enable_sm90INS1_16FlashAttnFwdSm90INS1_25CollectiveMainloopFwdSm90ILi2EN4cute5tupleIJNS5_1CILi1EEES8_S8_EEENS6_IJNS7_ILi128EEENS7_ILi160EEENS7_ILi192EEEEEELi128ENS_12float_e4m3_tEfNS_4arch4Sm90ELb0ELb0ELb0ELb0ELb0ELb0ELb0ELb1ELb1ELb1ELb0ELb0EEENS1_21CollectiveEpilogueFwdINS6_IJSA_SA_SB_EEES9_NS_10bfloat16_tESG_Li256ELb0ELb1ELb0ELb1EEENS1_29StaticPersistentTileSchedulerILb0EEEEEEEEEvNT_6ParamsE --------------------------
	.section	.nv.constant0._ZN7cutlass13device_kernelIN5flash11enable_sm90INS1_16FlashAttnFwdSm90INS1_25CollectiveMainloopFwdSm90ILi2EN4cute5tupleIJNS5_1CILi1EEES8_S8_EEENS6_IJNS7_ILi128EEENS7_ILi160EEENS7_ILi192EEEEEELi128ENS_12float_e4m3_tEfNS_4arch4Sm90ELb0ELb0ELb0ELb0ELb0ELb0ELb0ELb1ELb1ELb1ELb0ELb0EEENS1_21CollectiveEpilogueFwdINS6_IJSA_SA_SB_EEES9_NS_10bfloat16_tESG_Li256ELb0ELb1ELb0ELb1EEENS1_29StaticPersistentTileSchedulerILb0EEEEEEEEEvNT_6ParamsE,"a",@progbits
	.sectionflags	@""
	.align	4
.nv.constant0._ZN7cutlass13device_kernelIN5flash11enable_sm90INS1_16FlashAttnFwdSm90INS1_25CollectiveMainloopFwdSm90ILi2EN4cute5tupleIJNS5_1CILi1EEES8_S8_EEENS6_IJNS7_ILi128EEENS7_ILi160EEENS7_ILi192EEEEEELi128ENS_12float_e4m3_tEfNS_4arch4Sm90ELb0ELb0ELb0ELb0ELb0ELb0ELb0ELb1ELb1ELb1ELb0ELb0EEENS1_21CollectiveEpilogueFwdINS6_IJSA_SA_SB_EEES9_NS_10bfloat16_tESG_Li256ELb0ELb1ELb0ELb1EEENS1_29StaticPersistentTileSchedulerILb0EEEEEEEEEvNT_6ParamsE:
	.zero		3456


//--------------------- .nv.constant0._ZN7cutlass13device_kernelIN5flash11enable_sm90INS1_16FlashAttnFwdSm90INS1_25CollectiveMainloopFwdSm90ILi2EN4cute5tupleIJNS5_1CILi2EEENS7_ILi1EEES9_EEENS6_IJNS7_ILi128EEENS7_ILi160EEENS7_ILi192EEEEEELi128ENS_12float_e4m3_tEfNS_4arch4Sm90ELb0ELb0ELb0ELb0ELb0ELb0ELb0ELb1ELb1ELb1ELb0ELb0EEENS1_21CollectiveEpilogueFwdINS6_IJSB_SB_SC_EEESA_NS_10bfloat16_tESH_Li256ELb0ELb1ELb0ELb1EEENS1_29StaticPersistentTileSchedulerILb0EEEEEEEEEvNT_6ParamsE --------------------------
	.section	.nv.constant0._ZN7cutlass13device_kernelIN5flash11enable_sm90INS1_16FlashAttnFwdSm90INS1_25CollectiveMainloopFwdSm90ILi2EN4cute5tupleIJNS5_1CILi2EEENS7_ILi1EEES9_EEENS6_IJNS7_ILi128EEENS7_ILi160EEENS7_ILi192EEEEEELi128ENS_12float_e4m3_tEfNS_4arch4Sm90ELb0ELb0ELb0ELb0ELb0ELb0ELb0ELb1ELb1ELb1ELb0ELb0EEENS1_21CollectiveEpilogueFwdINS6_IJSB_SB_SC_EEESA_NS_10bfloat16_tESH_Li256ELb0ELb1ELb0ELb1EEENS1_29StaticPersistentTileSchedulerILb0EEEEEEEEEvNT_6ParamsE,"a",@progbits
	.sectionflags	@""
	.align	4
.nv.constant0._ZN7cutlass13device_kernelIN5flash11enable_sm90INS1_16FlashAttnFwdSm90INS1_25CollectiveMainloopFwdSm90ILi2EN4cute5tupleIJNS5_1CILi2EEENS7_ILi1EEES9_EEENS6_IJNS7_ILi128EEENS7_ILi160EEENS7_ILi192EEEEEELi128ENS_12float_e4m3_tEfNS_4arch4Sm90ELb0ELb0ELb0ELb0ELb0ELb0ELb0ELb1ELb1ELb1ELb0ELb0EEENS1_21CollectiveEpilogueFwdINS6_IJSB_SB_SC_EEESA_NS_10bfloat16_tESH_Li256ELb0ELb1ELb0ELb1EEENS1_29StaticPersistentTileSchedulerILb0EEEEEEEEEvNT_6ParamsE:
	.zero		3456


//--------------------- .nv.constant0._ZN7cutlass13device_kernelIN5flash11enable_sm90INS1_16FlashAttnFwdSm90INS1_25CollectiveMainloopFwdSm90ILi2EN4cute5tupleIJNS5_1CILi1EEES8_S8_EEENS6_IJNS7_ILi128EEENS7_ILi160EEENS7_ILi192EEEEEELi128ENS_12float_e4m3_tEfNS_4arch4Sm90ELb0ELb0ELb0ELb1ELb0ELb0ELb0ELb1ELb1ELb1ELb0ELb0EEENS1_21CollectiveEpilogueFwdINS6_IJSA_SA_SB_EEES9_NS_10bfloat16_tESG_Li256ELb1ELb1ELb0ELb1EEENS1_36VarlenDynamicPersistentTileSchedulerILi128ELi160ELi256ELi128ELb0ELb1ELb1ELb0ELb1ELb1EEEEEEEEEvNT_6ParamsE --------------------------
	.section	.nv.constant0._ZN7cutlass13device_kernelIN5flash11enable_sm90INS1_16FlashAttnFwdSm90INS1_25CollectiveMainloopFwdSm90ILi2EN4cute5tupleIJNS5_1CILi1EEES8_S8_EEENS6_IJNS7_ILi128EEENS7_ILi160EEENS7_ILi192EEEEEELi128ENS_12float_e4m3_tEfNS_4arch4Sm90ELb0ELb0ELb0ELb1ELb0ELb0ELb0ELb1ELb1ELb1ELb0ELb0EEENS1_21CollectiveEpilogueFwdINS6_IJSA_SA_SB_EEES9_NS_10bfloat16_tESG_Li256ELb1ELb1ELb0ELb1EEENS1_36VarlenDynamicPersistentTileSchedulerILi128ELi160ELi256ELi128ELb0ELb1ELb1ELb0ELb1ELb1EEEEEEEEEvNT_6ParamsE,"a",@progbits
	.sectionflags	@""
	.align	4
.nv.constant0._ZN7cutlass13device_kernelIN5flash11enable_sm90INS1_16FlashAttnFwdSm90INS1_25CollectiveMainloopFwdSm90ILi2EN4cute5tupleIJNS5_1CILi1EEES8_S8_EEENS6_IJNS7_ILi128EEENS7_ILi160EEENS7_ILi192EEEEEELi128ENS_12float_e4m3_tEfNS_4arch4Sm90ELb0ELb0ELb0ELb1ELb0ELb0ELb0ELb1ELb1ELb1ELb0ELb0EEENS1_21CollectiveEpilogueFwdINS6_IJSA_SA_SB_EEES9_NS_10bfloat16_tESG_Li256ELb1ELb1ELb0ELb1EEENS1_36VarlenDynamicPersistentTileSchedulerILi128ELi160ELi256ELi128ELb0ELb1ELb1ELb0ELb1ELb1EEEEEEEEEvNT_6ParamsE:
	.zero		3584


//--------------------- .nv.constant0._ZN7cutlass13device_kernelIN5flash11enable_sm90INS1_16FlashAttnFwdSm90INS1_25CollectiveMainloopFwdSm90ILi2EN4cute5tupleIJNS5_1CILi1EEES8_S8_EEENS6_IJNS7_ILi128EEENS7_ILi160EEENS7_ILi192EEEEEELi128ENS_12float_e4m3_tEfNS_4arch4Sm90ELb0ELb0ELb0ELb1ELb0ELb1ELb0ELb1ELb1ELb1ELb0ELb0EEENS1_21CollectiveEpilogueFwdINS6_IJSA_SA_SB_EEES9_NS_10bfloat16_tESG_Li256ELb1ELb1ELb0ELb1EEENS1_36VarlenDynamicPersistentTileSchedulerILi128ELi160ELi256ELi128ELb0ELb1ELb1ELb0ELb1ELb1EEEEEEEEEvNT_6ParamsE --------------------------
	.section	.nv.constant0._ZN7cutlass13device_kernelIN5flash11enable_sm90INS1_16FlashAttnFwdSm90INS1_25CollectiveMainloopFwdSm90ILi2EN4cute5tupleIJNS5_1CILi1EEES8_S8_EEENS6_IJNS7_ILi128EEENS7_ILi160EEENS7_ILi192EEEEEELi128ENS_12float_e4m3_tEfNS_4arch4Sm90ELb0ELb0ELb0ELb1ELb0ELb1ELb0ELb1ELb1ELb1ELb0ELb0EEENS1_21CollectiveEpilogueFwdINS6_IJSA_SA_SB_EEES9_NS_10bfloat16_tESG_Li256ELb1ELb1ELb0ELb1EEENS1_36VarlenDynamicPersistentTileSchedulerILi128ELi160ELi256ELi128ELb0ELb1ELb1ELb0ELb1ELb1EEEEEEEEEvNT_6ParamsE,"a",@progbits
	.sectionflags	@""
	.align	4
.nv.constant0._ZN7cutlass13device_kernelIN5flash11enable_sm90INS1_16FlashAttnFwdSm90INS1_25CollectiveMainloopFwdSm90ILi2EN4cute5tupleIJNS5_1CILi1EEES8_S8_EEENS6_IJNS7_ILi128EEENS7_ILi160EEENS7_ILi192EEEEEELi128ENS_12float_e4m3_tEfNS_4arch4Sm90ELb0ELb0ELb0ELb1ELb0ELb1ELb0ELb1ELb1ELb1ELb0ELb0EEENS1_21CollectiveEpilogueFwdINS6_IJSA_SA_SB_EEES9_NS_10bfloat16_tESG_Li256ELb1ELb1ELb0ELb1EEENS1_36VarlenDynamicPersistentTileSchedulerILi128ELi160ELi256ELi128ELb0ELb1ELb1ELb0ELb1ELb1EEEEEEEEEvNT_6ParamsE:
	.zero		3584


//--------------------- .nv.constant0._ZN7cutlass13device_kernelIN5flash11enable_sm90INS1_16FlashAttnFwdSm90INS1_25CollectiveMainloopFwdSm90ILi2EN4cute5tupleIJNS5_1CILi1EEES8_S8_EEENS6_IJNS7_ILi128EEENS7_ILi160EEENS7_ILi192EEEEEELi128ENS_12float_e4m3_tEfNS_4arch4Sm90ELb0ELb1ELb0ELb0ELb0ELb0ELb0ELb1ELb1ELb1ELb0ELb0EEENS1_21CollectiveEpilogueFwdINS6_IJSA_SA_SB_EEES9_NS_10bfloat16_tESG_Li256ELb0ELb1ELb0ELb1EEENS1_30DynamicPersistentTileSchedulerILi256ELi128ELb0ELb1ELb1EEEEEEEEEvNT_6ParamsE --------------------------
	.section	.nv.constant0._ZN7cutlass13device_kernelIN5flash11enable_sm90INS1_16FlashAttnFwdSm90INS1_25CollectiveMainloopFwdSm90ILi2EN4cute5tupleIJNS5_1CILi1EEES8_S8_EEENS6_IJNS7_ILi128EEENS7_ILi160EEENS7_ILi192EEEEEELi128ENS_12float_e4m3_tEfNS_4arch4Sm90ELb0ELb1ELb0ELb0ELb0ELb0ELb0ELb1ELb1ELb1ELb0ELb0EEENS1_21CollectiveEpilogueFwdINS6_IJSA_SA_SB_EEES9_NS_10bfloat16_tESG_Li256ELb0ELb1ELb0ELb1EEENS1_30DynamicPersistentTileSchedulerILi256ELi128ELb0ELb1ELb1EEEEEEEEEvNT_6ParamsE,"a",@progbits
	.sectionflags	@""
	.align	4
.nv.constant0._ZN7cutlass13device_kernelIN5flash11enable_sm90INS1_16FlashAttnFwdSm90INS1_25CollectiveMainloopFwdSm90ILi2EN4cute5tupleIJNS5_1CILi1EEES8_S8_EEENS6_IJNS7_ILi128EEENS7_ILi160EEENS7_ILi192EEEEEELi128ENS_12float_e4m3_tEfNS_4arch4Sm90ELb0ELb1ELb0ELb0ELb0ELb0ELb0ELb1ELb1ELb1ELb0ELb0EEENS1_21CollectiveEpilogueFwdINS6_IJSA_SA_SB_EEES9_NS_10bfloat16_tESG_Li256ELb0ELb1ELb0ELb1EEENS1_30DynamicPersistentTileSchedulerILi256ELi128ELb0ELb1ELb1EEEEEEEEEvNT_6ParamsE:
	.zero		3584


//--------------------- .nv.constant0._ZN7cutlass13device_kernelIN5flash11enable_sm90INS1_16FlashAttnFwdSm90INS1_25CollectiveMainloopFwdSm90ILi2EN4cute5tupleIJNS5_1CILi1EEES8_S8_EEENS6_IJNS7_ILi128EEENS7_ILi160EEENS7_ILi192EEEEEELi128ENS_12float_e4m3_tEfNS_4arch4Sm90ELb0ELb1ELb0ELb1ELb0ELb0ELb0ELb1ELb1ELb1ELb0ELb0EEENS1_21CollectiveEpilogueFwdINS6_IJSA_SA_SB_EEES9_NS_10bfloat16_tESG_Li256ELb1ELb1ELb0ELb1EEENS1_36VarlenDynamicPersistentTileSchedulerILi128ELi160ELi256ELi128ELb0ELb1ELb1ELb1ELb0ELb1EEEEEEEEEvNT_6ParamsE --------------------------
	.section	.nv.constant0._ZN7cutlass13device_kernelIN5flash11enable_sm90INS1_16FlashAttnFwdSm90INS1_25CollectiveMainloopFwdSm90ILi2EN4cute5tupleIJNS5_1CILi1EEES8_S8_EEENS6_IJNS7_ILi128EEENS7_ILi160EEENS7_ILi192EEEEEELi128ENS_12float_e4m3_tEfNS_4arch4Sm90ELb0ELb1ELb0ELb1ELb0ELb0ELb0ELb1ELb1ELb1ELb0ELb0EEENS1_21CollectiveEpilogueFwdINS6_IJSA_SA_SB_EEES9_NS_10bfloat16_tESG_Li256ELb1ELb1ELb0ELb1EEENS1_36VarlenDynamicPersistentTileSchedulerILi128ELi160ELi256ELi128ELb0ELb1ELb1ELb1ELb0ELb1EEEEEEEEEvNT_6ParamsE,"a",@progbits
	.sectionflags	@""
	.align	4
.nv.constant0._ZN7cutlass13device_kernelIN5flash11enable_sm90INS1_16FlashAttnFwdSm90INS1_25CollectiveMainloopFwdSm90ILi2EN4cute5tupleIJNS5_1CILi1EEES8_S8_EEENS6_IJNS7_ILi128EEENS7_ILi160EEENS7_ILi192EEEEEELi128ENS_12float_e4m3_tEfNS_4arch4Sm90ELb0ELb1ELb0ELb1ELb0ELb0ELb0ELb1ELb1ELb1ELb0ELb0EEENS1_21CollectiveEpilogueFwdINS6_IJSA_SA_SB_EEES9_NS_10bfloat16_tESG_Li256ELb1ELb1ELb0ELb1EEENS1_36VarlenDynamicPersistentTileSchedulerILi128ELi160ELi256ELi128ELb0ELb1ELb1ELb1ELb0ELb1EEEEEEEEEvNT_6ParamsE:
	.zero		3584


//--------------------- .nv.constant0._ZN7cutlass13device_kernelIN5flash11enable_sm90INS1_16FlashAttnFwdSm90INS1_25CollectiveMainloopFwdSm90ILi2EN4cute5tupleIJNS5_1CILi1EEES8_S8_EEENS6_IJNS7_ILi128EEENS7_ILi160EEENS7_ILi192EEEEEELi128ENS_12float_e4m3_tEfNS_4arch4Sm90ELb0ELb1ELb0ELb1ELb0ELb1ELb0ELb1ELb1ELb1ELb0ELb0EEENS1_21CollectiveEpilogueFwdINS6_IJSA_SA_SB_EEES9_NS_10bfloat16_tESG_Li256ELb1ELb1ELb0ELb1EEENS1_36VarlenDynamicPersistentTileSchedulerILi128ELi160ELi256ELi128ELb0ELb1ELb1ELb1ELb0ELb1EEEEEEEEEvNT_6ParamsE --------------------------
	.section	.nv.constant0._ZN7cutlass13device_kernelIN5flash11enable_sm90INS1_16FlashAttnFwdSm90INS1_25CollectiveMainloopFwdSm90ILi2EN4cute5tupleIJNS5_1CILi1EEES8_S8_EEENS6_IJNS7_ILi128EEENS7_ILi160EEENS7_ILi192EEEEEELi128ENS_12float_e4m3_tEfNS_4arch4Sm90ELb0ELb1ELb0ELb1ELb0ELb1ELb0ELb1ELb1ELb1ELb0ELb0EEENS1_21CollectiveEpilogueFwdINS6_IJSA_SA_SB_EEES9_NS_10bfloat16_tESG_Li256ELb1ELb1ELb0ELb1EEENS1_36VarlenDynamicPersistentTileSchedulerILi128ELi160ELi256ELi128ELb0ELb1ELb1ELb1ELb0ELb1EEEEEEEEEvNT_6ParamsE,"a",@progbits
	.sectionflags	@""
	.align	4
.nv.constant0._ZN7cutlass13device_kernelIN5flash11enable_sm90INS1_16FlashAttnFwdSm90INS1_25CollectiveMainloopFwdSm90ILi2EN4cute5tupleIJNS5_1CILi1EEES8_S8_EEENS6_IJNS7_ILi128EEENS7_ILi160EEENS7_ILi192EEEEEELi128ENS_12float_e4m3_tEfNS_4arch4Sm90ELb0ELb1ELb0ELb1ELb0ELb1ELb0ELb1ELb1ELb1ELb0ELb0EEENS1_21CollectiveEpilogueFwdINS6_IJSA_SA_SB_EEES9_NS_10bfloat16_tESG_Li256ELb1ELb1ELb0ELb1EEENS1_36VarlenDynamicPersistentTileSchedulerILi128ELi160ELi256ELi128ELb0ELb1ELb1ELb1ELb0ELb1EEEEEEEEEvNT_6ParamsE:
	.zero		3584


//--------------------- .nv.constant0._ZN7cutlass13device_kernelIN5flash11enable_sm90INS1_16FlashAttnFwdSm90INS1_25CollectiveMainloopFwdSm90ILi2EN4cute5tupleIJNS5_1CILi1EEES8_S8_EEENS6_IJNS7_ILi128EEENS7_ILi160EEENS7_ILi192EEEEEELi128ENS_12float_e4m3_tEfNS_4arch4Sm90ELb1ELb0ELb0ELb0ELb0ELb0ELb0ELb1ELb1ELb1ELb0ELb0EEENS1_21CollectiveEpilogueFwdINS6_IJSA_SA_SB_EEES9_NS_10bfloat16_tESG_Li256ELb0ELb1ELb0ELb1EEENS1_30DynamicPersistentTileSchedulerILi256ELi128ELb0ELb1ELb1EEEEEEEEEvNT_6ParamsE --------------------------
	.section	.nv.constant0._ZN7cutlass13device_kernelIN5flash11enable_sm90INS1_16FlashAttnFwdSm90INS1_25CollectiveMainloopFwdSm90ILi2EN4cute5tupleIJNS5_1CILi1EEES8_S8_EEENS6_IJNS7_ILi128EEENS7_ILi160EEENS7_ILi192EEEEEELi128ENS_12float_e4m3_tEfNS_4arch4Sm90ELb1ELb0ELb0ELb0ELb0ELb0ELb0ELb1ELb1ELb1ELb0ELb0EEENS1_21CollectiveEpilogueFwdINS6_IJSA_SA_SB_EEES9_NS_10bfloat16_tESG_Li256ELb0ELb1ELb0ELb1EEENS1_30DynamicPersistentTileSchedulerILi256ELi128ELb0ELb1ELb1EEEEEEEEEvNT_6ParamsE,"a",@progbits
	.sectionflags	@""
	.align	4
.nv.constant0._ZN7cutlass13device_kernelIN5flash11enable_sm90INS1_16FlashAttnFwdSm90INS1_25CollectiveMainloopFwdSm90ILi2EN4cute5tupleIJNS5_1CILi1EEES8_S8_EEENS6_IJNS7_ILi128EEENS7_ILi160EEENS7_ILi192EEEEEELi128ENS_12float_e4m3_tEfNS_4arch4Sm90ELb1ELb0ELb0ELb0ELb0ELb0ELb0ELb1ELb1ELb1ELb0ELb0EEENS1_21CollectiveEpilogueFwdINS6_IJSA_SA_SB_EEES9_NS_10bfloat16_tESG_Li256ELb0ELb1ELb0ELb1EEENS1_30DynamicPersistentTileSchedulerILi256ELi128ELb0ELb1ELb1EEEEEEEEEvNT_6ParamsE:
	.zero		3584


//--------------------- .nv.constant0._ZN7cutlass13device_kernelIN5flash11enable_sm90INS1_16FlashAttnFwdSm90INS1_25CollectiveMainloopFwdSm90ILi2EN4cute5tupleIJNS5_1CILi1EEES8_S8_EEENS6_IJNS7_ILi128EEENS7_ILi160EEENS7_ILi192EEEEEELi128ENS_12float_e4m3_tEfNS_4arch4Sm90ELb1ELb0ELb0ELb1ELb0ELb0ELb0ELb1ELb1ELb1ELb0ELb0EEENS1_21CollectiveEpilogueFwdINS6_IJSA_SA_SB_EEES9_NS_10bfloat16_tESG_Li256ELb1ELb1ELb0ELb1EEENS1_36VarlenDynamicPersistentTileSchedulerILi128ELi160ELi256ELi128ELb0ELb1ELb1ELb1ELb1ELb1EEEEEEEEEvNT_6ParamsE --------------------------
	.section	.nv.constant0._ZN7cutlass13device_kernelIN5flash11enable_sm90INS1_16FlashAttnFwdSm90INS1_25CollectiveMainloopFwdSm90ILi2EN4cute5tupleIJNS5_1CILi1EEES8_S8_EEENS6_IJNS7_ILi128EEENS7_ILi160EEENS7_ILi192EEEEEELi128ENS_12float_e4m3_tEfNS_4arch4Sm90ELb1ELb0ELb0ELb1ELb0ELb0ELb0ELb1ELb1ELb1ELb0ELb0EEENS1_21CollectiveEpilogueFwdINS6_IJSA_SA_SB_EEES9_NS_10bfloat16_tESG_Li256ELb1ELb1ELb0ELb1EEENS1_36VarlenDynamicPersistentTileSchedulerILi128ELi160ELi256ELi128ELb0ELb1ELb1ELb1ELb1ELb1EEEEEEEEEvNT_6ParamsE,"a",@progbits
	.sectionflags	@""
	.align	4
.nv.constant0._ZN7cutlass13device_kernelIN5flash11enable_sm90INS1_16FlashAttnFwdSm90INS1_25CollectiveMainloopFwdSm90ILi2EN4cute5tupleIJNS5_1CILi1EEES8_S8_EEENS6_IJNS7_ILi128EEENS7_ILi160EEENS7_ILi192EEEEEELi128ENS_12float_e4m3_tEfNS_4arch4Sm90ELb1ELb0ELb0ELb1ELb0ELb0ELb0ELb1ELb1ELb1ELb0ELb0EEENS1_21CollectiveEpilogueFwdINS6_IJSA_SA_SB_EEES9_NS_10bfloat16_tESG_Li256ELb1ELb1ELb0ELb1EEENS1_36VarlenDynamicPersistentTileSchedulerILi128ELi160ELi256ELi128ELb0ELb1ELb1ELb1ELb1ELb1EEEEEEEEEvNT_6ParamsE:
	.zero		3584


//--------------------- .nv.constant0._ZN7cutlass13device_kernelIN5flash11enable_sm90INS1_16FlashAttnFwdSm90INS1_25CollectiveMainloopFwdSm90ILi2EN4cute5tupleIJNS5_1CILi1EEES8_S8_EEENS6_IJNS7_ILi128EEENS7_ILi160EEENS7_ILi192EEEEEELi128ENS_12float_e4m3_tEfNS_4arch4Sm90ELb1ELb0ELb0ELb1ELb0ELb1ELb0ELb1ELb1ELb1ELb0ELb0EEENS1_21CollectiveEpilogueFwdINS6_IJSA_SA_SB_EEES9_NS_10bfloat16_tESG_Li256ELb1ELb1ELb0ELb1EEENS1_36VarlenDynamicPersistentTileSchedulerILi128ELi160ELi256ELi128ELb0ELb1ELb1ELb1ELb1ELb1EEEEEEEEEvNT_6ParamsE --------------------------
	.section	.nv.constant0._ZN7cutlass13device_kernelIN5flash11enable_sm90INS1_16FlashAttnFwdSm90INS1_25CollectiveMainloopFwdSm90ILi2EN4cute5tupleIJNS5_1CILi1EEES8_S8_EEENS6_IJNS7_ILi128EEENS7_ILi160EEENS7_ILi192EEEEEELi128ENS_12float_e4m3_tEfNS_4arch4Sm90ELb1ELb0ELb0ELb1ELb0ELb1ELb0ELb1ELb1ELb1ELb0ELb0EEENS1_21CollectiveEpilogueFwdINS6_IJSA_SA_SB_EEES9_NS_10bfloat16_tESG_Li256ELb1ELb1ELb0ELb1EEENS1_36VarlenDynamicPersistentTileSchedulerILi128ELi160ELi256ELi128ELb0ELb1ELb1ELb1ELb1ELb1EEEEEEEEEvNT_6ParamsE,"a",@progbits
	.sectionflags	@""
	.align	4
.nv.constant0._ZN7cutlass13device_kernelIN5flash11enable_sm90INS1_16FlashAttnFwdSm90INS1_25CollectiveMainloopFwdSm90ILi2EN4cute5tupleIJNS5_1CILi1EEES8_S8_EEENS6_IJNS7_ILi128EEENS7_ILi160EEENS7_ILi192EEEEEELi128ENS_12float_e4m3_tEfNS_4arch4Sm90ELb1ELb0ELb0ELb1ELb0ELb1ELb0ELb1ELb1ELb1ELb0ELb0EEENS1_21CollectiveEpilogueFwdINS6_IJSA_SA_SB_EEES9_NS_10bfloat16_tESG_Li256ELb1ELb1ELb0ELb1EEENS1_36VarlenDynamicPersistentTileSchedulerILi128ELi160ELi256ELi128ELb0ELb1ELb1ELb1ELb1ELb1EEEEEEEEEvNT_6ParamsE:
	.zero		3584


//--------------------- SYMBOLS --------------------------

	.type		.nv.reservedSmem.offset0,@object
	.size		.nv.reservedSmem.offset0,0x4
